//
// Generated by NVIDIA NVVM Compiler
//
// Compiler Build ID: CL-36424714
// Cuda compilation tools, release 13.0, V13.0.88
// Based on NVVM 20.0.0
//

.version 9.0
.target sm_100
.address_size 64

	// .globl	_Z3invPfPjS_S_S_

.visible .entry _Z3invPfPjS_S_S_(
	.param .u64 .ptr .align 1 _Z3invPfPjS_S_S__param_0,
	.param .u64 .ptr .align 1 _Z3invPfPjS_S_S__param_1,
	.param .u64 .ptr .align 1 _Z3invPfPjS_S_S__param_2,
	.param .u64 .ptr .align 1 _Z3invPfPjS_S_S__param_3,
	.param .u64 .ptr .align 1 _Z3invPfPjS_S_S__param_4
)
{
	.reg .pred 	%p<80>;
	.reg .b16 	%rs<29>;
	.reg .b32 	%r<491>;
	.reg .b32 	%f<254>;
	.reg .b64 	%rd<267>;

	ld.param.u64 	%rd14, [_Z3invPfPjS_S_S__param_0];
	ld.param.u64 	%rd15, [_Z3invPfPjS_S_S__param_1];
	ld.param.u64 	%rd16, [_Z3invPfPjS_S_S__param_2];
	ld.param.u64 	%rd17, [_Z3invPfPjS_S_S__param_3];
	cvta.to.global.u64 	%rd1, %rd17;
	cvta.to.global.u64 	%rd2, %rd16;
	cvta.to.global.u64 	%rd3, %rd14;
	cvta.to.global.u64 	%rd4, %rd15;
	mov.u32 	%r85, %ctaid.y;
	mov.u32 	%r86, %ntid.y;
	mov.u32 	%r87, %tid.y;
	mad.lo.s32 	%r1, %r85, %r86, %r87;
	mul.wide.u32 	%rd18, %r1, 4;
	add.s64 	%rd5, %rd4, %rd18;
	st.global.u32 	[%rd5], %r1;
	mov.b32 	%r457, 0;
	mov.b16 	%rs25, 0;
	mov.u16 	%rs26, %rs25;
$L__BB0_1:
	setp.ne.s32 	%p1, %r1, 0;
	max.u32 	%r3, %r457, 254;
	sub.s32 	%r4, %r3, %r457;
	sub.s32 	%r5, 256, %r457;
	mul.wide.u32 	%rd19, %r457, 4;
	add.s64 	%rd6, %rd4, %rd19;
	@%p1 bra 	$L__BB0_26;
	add.s32 	%r90, %r457, -249;
	setp.lt.u32 	%p2, %r90, 7;
	mov.b32 	%r470, -1;
	mov.f32 	%f249, 0f00000000;
	mov.u32 	%r463, %r457;
	@%p2 bra 	$L__BB0_5;
	and.b32  	%r92, %r5, -8;
	neg.s32 	%r458, %r92;
	mov.b32 	%r470, -1;
	mov.f32 	%f249, 0f00000000;
	mov.u32 	%r463, %r457;
$L__BB0_4:
	.pragma "nounroll";
	mul.wide.u32 	%rd20, %r463, 4;
	add.s64 	%rd21, %rd4, %rd20;
	ld.global.u32 	%r93, [%rd21];
	shl.b32 	%r94, %r93, 8;
	add.s32 	%r95, %r94, %r457;
	mul.wide.u32 	%rd22, %r95, 4;
	add.s64 	%rd23, %rd3, %rd22;
	ld.global.f32 	%f18, [%rd23];
	abs.f32 	%f19, %f18;
	setp.lt.f32 	%p3, %f249, %f19;
	selp.b32 	%r96, %r463, %r470, %p3;
	selp.f32 	%f20, %f19, %f249, %p3;
	ld.global.u32 	%r97, [%rd21+4];
	shl.b32 	%r98, %r97, 8;
	add.s32 	%r99, %r98, %r457;
	mul.wide.u32 	%rd24, %r99, 4;
	add.s64 	%rd25, %rd3, %rd24;
	ld.global.f32 	%f21, [%rd25];
	abs.f32 	%f22, %f21;
	setp.lt.f32 	%p4, %f20, %f22;
	add.s32 	%r100, %r463, 1;
	selp.b32 	%r101, %r100, %r96, %p4;
	selp.f32 	%f23, %f22, %f20, %p4;
	ld.global.u32 	%r102, [%rd21+8];
	shl.b32 	%r103, %r102, 8;
	add.s32 	%r104, %r103, %r457;
	mul.wide.u32 	%rd26, %r104, 4;
	add.s64 	%rd27, %rd3, %rd26;
	ld.global.f32 	%f24, [%rd27];
	abs.f32 	%f25, %f24;
	setp.lt.f32 	%p5, %f23, %f25;
	add.s32 	%r105, %r463, 2;
	selp.b32 	%r106, %r105, %r101, %p5;
	selp.f32 	%f26, %f25, %f23, %p5;
	ld.global.u32 	%r107, [%rd21+12];
	shl.b32 	%r108, %r107, 8;
	add.s32 	%r109, %r108, %r457;
	mul.wide.u32 	%rd28, %r109, 4;
	add.s64 	%rd29, %rd3, %rd28;
	ld.global.f32 	%f27, [%rd29];
	abs.f32 	%f28, %f27;
	setp.lt.f32 	%p6, %f26, %f28;
	add.s32 	%r110, %r463, 3;
	selp.b32 	%r111, %r110, %r106, %p6;
	selp.f32 	%f29, %f28, %f26, %p6;
	ld.global.u32 	%r112, [%rd21+16];
	shl.b32 	%r113, %r112, 8;
	add.s32 	%r114, %r113, %r457;
	mul.wide.u32 	%rd30, %r114, 4;
	add.s64 	%rd31, %rd3, %rd30;
	ld.global.f32 	%f30, [%rd31];
	abs.f32 	%f31, %f30;
	setp.lt.f32 	%p7, %f29, %f31;
	add.s32 	%r115, %r463, 4;
	selp.b32 	%r116, %r115, %r111, %p7;
	selp.f32 	%f32, %f31, %f29, %p7;
	ld.global.u32 	%r117, [%rd21+20];
	shl.b32 	%r118, %r117, 8;
	add.s32 	%r119, %r118, %r457;
	mul.wide.u32 	%rd32, %r119, 4;
	add.s64 	%rd33, %rd3, %rd32;
	ld.global.f32 	%f33, [%rd33];
	abs.f32 	%f34, %f33;
	setp.lt.f32 	%p8, %f32, %f34;
	add.s32 	%r120, %r463, 5;
	selp.b32 	%r121, %r120, %r116, %p8;
	selp.f32 	%f35, %f34, %f32, %p8;
	ld.global.u32 	%r122, [%rd21+24];
	shl.b32 	%r123, %r122, 8;
	add.s32 	%r124, %r123, %r457;
	mul.wide.u32 	%rd34, %r124, 4;
	add.s64 	%rd35, %rd3, %rd34;
	ld.global.f32 	%f36, [%rd35];
	abs.f32 	%f37, %f36;
	setp.lt.f32 	%p9, %f35, %f37;
	add.s32 	%r125, %r463, 6;
	selp.b32 	%r126, %r125, %r121, %p9;
	selp.f32 	%f38, %f37, %f35, %p9;
	ld.global.u32 	%r127, [%rd21+28];
	shl.b32 	%r128, %r127, 8;
	add.s32 	%r129, %r128, %r457;
	mul.wide.u32 	%rd36, %r129, 4;
	add.s64 	%rd37, %rd3, %rd36;
	ld.global.f32 	%f39, [%rd37];
	abs.f32 	%f40, %f39;
	setp.lt.f32 	%p10, %f38, %f40;
	add.s32 	%r130, %r463, 7;
	selp.b32 	%r470, %r130, %r126, %p10;
	selp.f32 	%f249, %f40, %f38, %p10;
	add.s32 	%r463, %r463, 8;
	add.s32 	%r458, %r458, 8;
	setp.ne.s32 	%p11, %r458, 0;
	@%p11 bra 	$L__BB0_4;
$L__BB0_5:
	and.b32  	%r132, %r5, 7;
	setp.eq.s32 	%p12, %r132, 0;
	@%p12 bra 	$L__BB0_13;
	neg.s16 	%rs12, %rs26;
	cvt.u32.u16 	%r134, %rs12;
	and.b32  	%r17, %r134, 7;
	add.s32 	%r135, %r17, -1;
	setp.lt.u32 	%p13, %r135, 3;
	@%p13 bra 	$L__BB0_8;
	mul.wide.u32 	%rd38, %r463, 4;
	add.s64 	%rd39, %rd4, %rd38;
	ld.global.u32 	%r136, [%rd39];
	shl.b32 	%r137, %r136, 8;
	add.s32 	%r138, %r137, %r457;
	mul.wide.u32 	%rd40, %r138, 4;
	add.s64 	%rd41, %rd3, %rd40;
	ld.global.f32 	%f41, [%rd41];
	abs.f32 	%f42, %f41;
	setp.lt.f32 	%p14, %f249, %f42;
	selp.b32 	%r139, %r463, %r470, %p14;
	selp.f32 	%f43, %f42, %f249, %p14;
	add.s32 	%r140, %r463, 1;
	ld.global.u32 	%r141, [%rd39+4];
	shl.b32 	%r142, %r141, 8;
	add.s32 	%r143, %r142, %r457;
	mul.wide.u32 	%rd42, %r143, 4;
	add.s64 	%rd43, %rd3, %rd42;
	ld.global.f32 	%f44, [%rd43];
	abs.f32 	%f45, %f44;
	setp.lt.f32 	%p15, %f43, %f45;
	selp.b32 	%r144, %r140, %r139, %p15;
	selp.f32 	%f46, %f45, %f43, %p15;
	add.s32 	%r145, %r463, 2;
	ld.global.u32 	%r146, [%rd39+8];
	shl.b32 	%r147, %r146, 8;
	add.s32 	%r148, %r147, %r457;
	mul.wide.u32 	%rd44, %r148, 4;
	add.s64 	%rd45, %rd3, %rd44;
	ld.global.f32 	%f47, [%rd45];
	abs.f32 	%f48, %f47;
	setp.lt.f32 	%p16, %f46, %f48;
	selp.b32 	%r149, %r145, %r144, %p16;
	selp.f32 	%f49, %f48, %f46, %p16;
	add.s32 	%r150, %r463, 3;
	ld.global.u32 	%r151, [%rd39+12];
	shl.b32 	%r152, %r151, 8;
	add.s32 	%r153, %r152, %r457;
	mul.wide.u32 	%rd46, %r153, 4;
	add.s64 	%rd47, %rd3, %rd46;
	ld.global.f32 	%f50, [%rd47];
	abs.f32 	%f51, %f50;
	setp.lt.f32 	%p17, %f49, %f51;
	selp.b32 	%r470, %r150, %r149, %p17;
	selp.f32 	%f249, %f51, %f49, %p17;
	add.s32 	%r463, %r463, 4;
$L__BB0_8:
	and.b32  	%r154, %r17, 3;
	setp.eq.s32 	%p18, %r154, 0;
	@%p18 bra 	$L__BB0_13;
	and.b16  	%rs13, %rs25, 3;
	setp.eq.s16 	%p19, %rs13, 3;
	@%p19 bra 	$L__BB0_11;
	mul.wide.u32 	%rd48, %r463, 4;
	add.s64 	%rd49, %rd4, %rd48;
	ld.global.u32 	%r156, [%rd49];
	shl.b32 	%r157, %r156, 8;
	add.s32 	%r158, %r157, %r457;
	mul.wide.u32 	%rd50, %r158, 4;
	add.s64 	%rd51, %rd3, %rd50;
	ld.global.f32 	%f52, [%rd51];
	abs.f32 	%f53, %f52;
	setp.lt.f32 	%p20, %f249, %f53;
	selp.b32 	%r159, %r463, %r470, %p20;
	selp.f32 	%f54, %f53, %f249, %p20;
	add.s32 	%r160, %r463, 1;
	ld.global.u32 	%r161, [%rd49+4];
	shl.b32 	%r162, %r161, 8;
	add.s32 	%r163, %r162, %r457;
	mul.wide.u32 	%rd52, %r163, 4;
	add.s64 	%rd53, %rd3, %rd52;
	ld.global.f32 	%f55, [%rd53];
	abs.f32 	%f56, %f55;
	setp.lt.f32 	%p21, %f54, %f56;
	selp.b32 	%r470, %r160, %r159, %p21;
	selp.f32 	%f249, %f56, %f54, %p21;
	add.s32 	%r463, %r463, 2;
$L__BB0_11:
	and.b16  	%rs14, %rs25, 1;
	setp.eq.b16 	%p22, %rs14, 1;
	not.pred 	%p23, %p22;
	@%p23 bra 	$L__BB0_13;
	mul.wide.u32 	%rd54, %r463, 4;
	add.s64 	%rd55, %rd4, %rd54;
	ld.global.u32 	%r164, [%rd55];
	shl.b32 	%r165, %r164, 8;
	add.s32 	%r166, %r165, %r457;
	mul.wide.u32 	%rd56, %r166, 4;
	add.s64 	%rd57, %rd3, %rd56;
	ld.global.f32 	%f57, [%rd57];
	abs.f32 	%f58, %f57;
	setp.lt.f32 	%p24, %f249, %f58;
	selp.b32 	%r470, %r463, %r470, %p24;
$L__BB0_13:
	setp.eq.s32 	%p25, %r470, -1;
	@%p25 bra 	$L__BB0_64;
	mul.wide.s32 	%rd58, %r470, 4;
	add.s64 	%rd59, %rd4, %rd58;
	ld.global.u32 	%r167, [%rd59];
	ld.global.u32 	%r168, [%rd6];
	st.global.u32 	[%rd59], %r168;
	st.global.u32 	[%rd6], %r167;
	shl.b32 	%r169, %r167, 8;
	add.s32 	%r170, %r169, %r457;
	mul.wide.u32 	%rd60, %r170, 4;
	add.s64 	%rd61, %rd3, %rd60;
	ld.global.f32 	%f59, [%rd61];
	rcp.rn.f32 	%f60, %f59;
	st.global.f32 	[%rd61], %f60;
	setp.eq.s32 	%p26, %r457, 255;
	@%p26 bra 	$L__BB0_26;
	add.s32 	%r30, %r4, 1;
	setp.lt.u32 	%p27, %r4, 7;
	mov.u32 	%r473, %r457;
	@%p27 bra 	$L__BB0_18;
	and.b32  	%r31, %r30, -8;
	mov.b32 	%r472, 0;
	mov.u32 	%r473, %r457;
$L__BB0_17:
	.pragma "nounroll";
	ld.global.u32 	%r172, [%rd6];
	shl.b32 	%r173, %r172, 8;
	add.s32 	%r174, %r173, %r457;
	mul.wide.u32 	%rd62, %r174, 4;
	add.s64 	%rd63, %rd3, %rd62;
	ld.global.f32 	%f61, [%rd63];
	mul.wide.u32 	%rd64, %r473, 4;
	add.s64 	%rd65, %rd4, %rd64;
	ld.global.u32 	%r175, [%rd65+4];
	shl.b32 	%r176, %r175, 8;
	add.s32 	%r177, %r176, %r457;
	mul.wide.u32 	%rd66, %r177, 4;
	add.s64 	%rd67, %rd3, %rd66;
	ld.global.f32 	%f62, [%rd67];
	mul.f32 	%f63, %f61, %f62;
	st.global.f32 	[%rd67], %f63;
	ld.global.u32 	%r178, [%rd6];
	shl.b32 	%r179, %r178, 8;
	add.s32 	%r180, %r179, %r457;
	mul.wide.u32 	%rd68, %r180, 4;
	add.s64 	%rd69, %rd3, %rd68;
	ld.global.f32 	%f64, [%rd69];
	ld.global.u32 	%r181, [%rd65+8];
	shl.b32 	%r182, %r181, 8;
	add.s32 	%r183, %r182, %r457;
	mul.wide.u32 	%rd70, %r183, 4;
	add.s64 	%rd71, %rd3, %rd70;
	ld.global.f32 	%f65, [%rd71];
	mul.f32 	%f66, %f64, %f65;
	st.global.f32 	[%rd71], %f66;
	ld.global.u32 	%r184, [%rd6];
	shl.b32 	%r185, %r184, 8;
	add.s32 	%r186, %r185, %r457;
	mul.wide.u32 	%rd72, %r186, 4;
	add.s64 	%rd73, %rd3, %rd72;
	ld.global.f32 	%f67, [%rd73];
	ld.global.u32 	%r187, [%rd65+12];
	shl.b32 	%r188, %r187, 8;
	add.s32 	%r189, %r188, %r457;
	mul.wide.u32 	%rd74, %r189, 4;
	add.s64 	%rd75, %rd3, %rd74;
	ld.global.f32 	%f68, [%rd75];
	mul.f32 	%f69, %f67, %f68;
	st.global.f32 	[%rd75], %f69;
	ld.global.u32 	%r190, [%rd6];
	shl.b32 	%r191, %r190, 8;
	add.s32 	%r192, %r191, %r457;
	mul.wide.u32 	%rd76, %r192, 4;
	add.s64 	%rd77, %rd3, %rd76;
	ld.global.f32 	%f70, [%rd77];
	ld.global.u32 	%r193, [%rd65+16];
	shl.b32 	%r194, %r193, 8;
	add.s32 	%r195, %r194, %r457;
	mul.wide.u32 	%rd78, %r195, 4;
	add.s64 	%rd79, %rd3, %rd78;
	ld.global.f32 	%f71, [%rd79];
	mul.f32 	%f72, %f70, %f71;
	st.global.f32 	[%rd79], %f72;
	ld.global.u32 	%r196, [%rd6];
	shl.b32 	%r197, %r196, 8;
	add.s32 	%r198, %r197, %r457;
	mul.wide.u32 	%rd80, %r198, 4;
	add.s64 	%rd81, %rd3, %rd80;
	ld.global.f32 	%f73, [%rd81];
	ld.global.u32 	%r199, [%rd65+20];
	shl.b32 	%r200, %r199, 8;
	add.s32 	%r201, %r200, %r457;
	mul.wide.u32 	%rd82, %r201, 4;
	add.s64 	%rd83, %rd3, %rd82;
	ld.global.f32 	%f74, [%rd83];
	mul.f32 	%f75, %f73, %f74;
	st.global.f32 	[%rd83], %f75;
	ld.global.u32 	%r202, [%rd6];
	shl.b32 	%r203, %r202, 8;
	add.s32 	%r204, %r203, %r457;
	mul.wide.u32 	%rd84, %r204, 4;
	add.s64 	%rd85, %rd3, %rd84;
	ld.global.f32 	%f76, [%rd85];
	ld.global.u32 	%r205, [%rd65+24];
	shl.b32 	%r206, %r205, 8;
	add.s32 	%r207, %r206, %r457;
	mul.wide.u32 	%rd86, %r207, 4;
	add.s64 	%rd87, %rd3, %rd86;
	ld.global.f32 	%f77, [%rd87];
	mul.f32 	%f78, %f76, %f77;
	st.global.f32 	[%rd87], %f78;
	ld.global.u32 	%r208, [%rd6];
	shl.b32 	%r209, %r208, 8;
	add.s32 	%r210, %r209, %r457;
	mul.wide.u32 	%rd88, %r210, 4;
	add.s64 	%rd89, %rd3, %rd88;
	ld.global.f32 	%f79, [%rd89];
	ld.global.u32 	%r211, [%rd65+28];
	shl.b32 	%r212, %r211, 8;
	add.s32 	%r213, %r212, %r457;
	mul.wide.u32 	%rd90, %r213, 4;
	add.s64 	%rd91, %rd3, %rd90;
	ld.global.f32 	%f80, [%rd91];
	mul.f32 	%f81, %f79, %f80;
	st.global.f32 	[%rd91], %f81;
	add.s32 	%r473, %r473, 8;
	ld.global.u32 	%r214, [%rd6];
	shl.b32 	%r215, %r214, 8;
	add.s32 	%r216, %r215, %r457;
	mul.wide.u32 	%rd92, %r216, 4;
	add.s64 	%rd93, %rd3, %rd92;
	ld.global.f32 	%f82, [%rd93];
	ld.global.u32 	%r217, [%rd65+32];
	shl.b32 	%r218, %r217, 8;
	add.s32 	%r219, %r218, %r457;
	mul.wide.u32 	%rd94, %r219, 4;
	add.s64 	%rd95, %rd3, %rd94;
	ld.global.f32 	%f83, [%rd95];
	mul.f32 	%f84, %f82, %f83;
	st.global.f32 	[%rd95], %f84;
	add.s32 	%r472, %r472, 8;
	setp.ne.s32 	%p28, %r472, %r31;
	@%p28 bra 	$L__BB0_17;
$L__BB0_18:
	and.b32  	%r220, %r30, 7;
	setp.eq.s32 	%p29, %r220, 0;
	@%p29 bra 	$L__BB0_26;
	cvt.u16.u32 	%rs15, %r3;
	sub.s16 	%rs16, %rs15, %rs26;
	add.s16 	%rs17, %rs16, 1;
	cvt.u32.u16 	%r221, %rs17;
	and.b32  	%r37, %r221, 7;
	add.s32 	%r222, %r37, -1;
	setp.lt.u32 	%p30, %r222, 3;
	@%p30 bra 	$L__BB0_21;
	ld.global.u32 	%r223, [%rd6];
	shl.b32 	%r224, %r223, 8;
	add.s32 	%r225, %r224, %r457;
	mul.wide.u32 	%rd96, %r225, 4;
	add.s64 	%rd97, %rd3, %rd96;
	ld.global.f32 	%f85, [%rd97];
	mul.wide.u32 	%rd98, %r473, 4;
	add.s64 	%rd99, %rd4, %rd98;
	ld.global.u32 	%r226, [%rd99+4];
	shl.b32 	%r227, %r226, 8;
	add.s32 	%r228, %r227, %r457;
	mul.wide.u32 	%rd100, %r228, 4;
	add.s64 	%rd101, %rd3, %rd100;
	ld.global.f32 	%f86, [%rd101];
	mul.f32 	%f87, %f85, %f86;
	st.global.f32 	[%rd101], %f87;
	ld.global.u32 	%r229, [%rd6];
	shl.b32 	%r230, %r229, 8;
	add.s32 	%r231, %r230, %r457;
	mul.wide.u32 	%rd102, %r231, 4;
	add.s64 	%rd103, %rd3, %rd102;
	ld.global.f32 	%f88, [%rd103];
	ld.global.u32 	%r232, [%rd99+8];
	shl.b32 	%r233, %r232, 8;
	add.s32 	%r234, %r233, %r457;
	mul.wide.u32 	%rd104, %r234, 4;
	add.s64 	%rd105, %rd3, %rd104;
	ld.global.f32 	%f89, [%rd105];
	mul.f32 	%f90, %f88, %f89;
	st.global.f32 	[%rd105], %f90;
	ld.global.u32 	%r235, [%rd6];
	shl.b32 	%r236, %r235, 8;
	add.s32 	%r237, %r236, %r457;
	mul.wide.u32 	%rd106, %r237, 4;
	add.s64 	%rd107, %rd3, %rd106;
	ld.global.f32 	%f91, [%rd107];
	ld.global.u32 	%r238, [%rd99+12];
	shl.b32 	%r239, %r238, 8;
	add.s32 	%r240, %r239, %r457;
	mul.wide.u32 	%rd108, %r240, 4;
	add.s64 	%rd109, %rd3, %rd108;
	ld.global.f32 	%f92, [%rd109];
	mul.f32 	%f93, %f91, %f92;
	st.global.f32 	[%rd109], %f93;
	add.s32 	%r473, %r473, 4;
	ld.global.u32 	%r241, [%rd6];
	shl.b32 	%r242, %r241, 8;
	add.s32 	%r243, %r242, %r457;
	mul.wide.u32 	%rd110, %r243, 4;
	add.s64 	%rd111, %rd3, %rd110;
	ld.global.f32 	%f94, [%rd111];
	ld.global.u32 	%r244, [%rd99+16];
	shl.b32 	%r245, %r244, 8;
	add.s32 	%r246, %r245, %r457;
	mul.wide.u32 	%rd112, %r246, 4;
	add.s64 	%rd113, %rd3, %rd112;
	ld.global.f32 	%f95, [%rd113];
	mul.f32 	%f96, %f94, %f95;
	st.global.f32 	[%rd113], %f96;
$L__BB0_21:
	and.b32  	%r247, %r37, 3;
	setp.eq.s32 	%p31, %r247, 0;
	@%p31 bra 	$L__BB0_26;
	sub.s16 	%rs3, %rs15, %rs25;
	and.b16  	%rs19, %rs3, 3;
	setp.eq.s16 	%p32, %rs19, 0;
	@%p32 bra 	$L__BB0_24;
	ld.global.u32 	%r248, [%rd6];
	shl.b32 	%r249, %r248, 8;
	add.s32 	%r250, %r249, %r457;
	mul.wide.u32 	%rd114, %r250, 4;
	add.s64 	%rd115, %rd3, %rd114;
	ld.global.f32 	%f97, [%rd115];
	mul.wide.u32 	%rd116, %r473, 4;
	add.s64 	%rd117, %rd4, %rd116;
	ld.global.u32 	%r251, [%rd117+4];
	shl.b32 	%r252, %r251, 8;
	add.s32 	%r253, %r252, %r457;
	mul.wide.u32 	%rd118, %r253, 4;
	add.s64 	%rd119, %rd3, %rd118;
	ld.global.f32 	%f98, [%rd119];
	mul.f32 	%f99, %f97, %f98;
	st.global.f32 	[%rd119], %f99;
	add.s32 	%r473, %r473, 2;
	ld.global.u32 	%r254, [%rd6];
	shl.b32 	%r255, %r254, 8;
	add.s32 	%r256, %r255, %r457;
	mul.wide.u32 	%rd120, %r256, 4;
	add.s64 	%rd121, %rd3, %rd120;
	ld.global.f32 	%f100, [%rd121];
	ld.global.u32 	%r257, [%rd117+8];
	shl.b32 	%r258, %r257, 8;
	add.s32 	%r259, %r258, %r457;
	mul.wide.u32 	%rd122, %r259, 4;
	add.s64 	%rd123, %rd3, %rd122;
	ld.global.f32 	%f101, [%rd123];
	mul.f32 	%f102, %f100, %f101;
	st.global.f32 	[%rd123], %f102;
$L__BB0_24:
	and.b16  	%rs20, %rs3, 1;
	setp.eq.b16 	%p33, %rs20, 1;
	@%p33 bra 	$L__BB0_26;
	ld.global.u32 	%r260, [%rd6];
	shl.b32 	%r261, %r260, 8;
	add.s32 	%r262, %r261, %r457;
	mul.wide.u32 	%rd124, %r262, 4;
	add.s64 	%rd125, %rd3, %rd124;
	ld.global.f32 	%f103, [%rd125];
	mul.wide.u32 	%rd126, %r473, 4;
	add.s64 	%rd127, %rd4, %rd126;
	ld.global.u32 	%r263, [%rd127+4];
	shl.b32 	%r264, %r263, 8;
	add.s32 	%r265, %r264, %r457;
	mul.wide.u32 	%rd128, %r265, 4;
	add.s64 	%rd129, %rd3, %rd128;
	ld.global.f32 	%f104, [%rd129];
	mul.f32 	%f105, %f103, %f104;
	st.global.f32 	[%rd129], %f105;
$L__BB0_26:
	setp.gt.u32 	%p34, %r1, 255;
	setp.le.u32 	%p35, %r1, %r457;
	or.pred  	%p36, %p35, %p34;
	setp.eq.s32 	%p37, %r457, 255;
	or.pred  	%p38, %p36, %p37;
	@%p38 bra 	$L__BB0_34;
	xor.b32  	%r267, %r457, 255;
	add.s32 	%r42, %r457, 1;
	max.u32 	%r43, %r267, 1;
	and.b32  	%r44, %r43, 3;
	setp.lt.u32 	%p39, %r267, 4;
	mov.b32 	%r477, 0;
	@%p39 bra 	$L__BB0_30;
	and.b32  	%r477, %r43, 2147483644;
	mov.b32 	%r476, 0;
$L__BB0_29:
	ld.global.u32 	%r269, [%rd5];
	shl.b32 	%r270, %r269, 8;
	add.s32 	%r271, %r270, %r457;
	mul.wide.u32 	%rd130, %r271, 4;
	add.s64 	%rd131, %rd3, %rd130;
	ld.global.f32 	%f106, [%rd131];
	ld.global.u32 	%r272, [%rd6];
	shl.b32 	%r273, %r272, 8;
	add.s32 	%r274, %r42, %r476;
	add.s32 	%r275, %r274, %r273;
	mul.wide.u32 	%rd132, %r275, 4;
	add.s64 	%rd133, %rd3, %rd132;
	ld.global.f32 	%f107, [%rd133];
	mul.f32 	%f108, %f106, %f107;
	add.s32 	%r276, %r274, %r270;
	mul.wide.u32 	%rd134, %r276, 4;
	add.s64 	%rd135, %rd3, %rd134;
	ld.global.f32 	%f109, [%rd135];
	sub.f32 	%f110, %f109, %f108;
	st.global.f32 	[%rd135], %f110;
	ld.global.u32 	%r277, [%rd5];
	shl.b32 	%r278, %r277, 8;
	add.s32 	%r279, %r278, %r457;
	mul.wide.u32 	%rd136, %r279, 4;
	add.s64 	%rd137, %rd3, %rd136;
	ld.global.f32 	%f111, [%rd137];
	ld.global.u32 	%r280, [%rd6];
	shl.b32 	%r281, %r280, 8;
	add.s32 	%r282, %r274, 1;
	add.s32 	%r283, %r282, %r281;
	mul.wide.u32 	%rd138, %r283, 4;
	add.s64 	%rd139, %rd3, %rd138;
	ld.global.f32 	%f112, [%rd139];
	mul.f32 	%f113, %f111, %f112;
	add.s32 	%r284, %r282, %r278;
	mul.wide.u32 	%rd140, %r284, 4;
	add.s64 	%rd141, %rd3, %rd140;
	ld.global.f32 	%f114, [%rd141];
	sub.f32 	%f115, %f114, %f113;
	st.global.f32 	[%rd141], %f115;
	ld.global.u32 	%r285, [%rd5];
	shl.b32 	%r286, %r285, 8;
	add.s32 	%r287, %r286, %r457;
	mul.wide.u32 	%rd142, %r287, 4;
	add.s64 	%rd143, %rd3, %rd142;
	ld.global.f32 	%f116, [%rd143];
	ld.global.u32 	%r288, [%rd6];
	shl.b32 	%r289, %r288, 8;
	add.s32 	%r290, %r274, 2;
	add.s32 	%r291, %r290, %r289;
	mul.wide.u32 	%rd144, %r291, 4;
	add.s64 	%rd145, %rd3, %rd144;
	ld.global.f32 	%f117, [%rd145];
	mul.f32 	%f118, %f116, %f117;
	add.s32 	%r292, %r290, %r286;
	mul.wide.u32 	%rd146, %r292, 4;
	add.s64 	%rd147, %rd3, %rd146;
	ld.global.f32 	%f119, [%rd147];
	sub.f32 	%f120, %f119, %f118;
	st.global.f32 	[%rd147], %f120;
	ld.global.u32 	%r293, [%rd5];
	shl.b32 	%r294, %r293, 8;
	add.s32 	%r295, %r294, %r457;
	mul.wide.u32 	%rd148, %r295, 4;
	add.s64 	%rd149, %rd3, %rd148;
	ld.global.f32 	%f121, [%rd149];
	ld.global.u32 	%r296, [%rd6];
	shl.b32 	%r297, %r296, 8;
	add.s32 	%r298, %r274, 3;
	add.s32 	%r299, %r298, %r297;
	mul.wide.u32 	%rd150, %r299, 4;
	add.s64 	%rd151, %rd3, %rd150;
	ld.global.f32 	%f122, [%rd151];
	mul.f32 	%f123, %f121, %f122;
	add.s32 	%r300, %r298, %r294;
	mul.wide.u32 	%rd152, %r300, 4;
	add.s64 	%rd153, %rd3, %rd152;
	ld.global.f32 	%f124, [%rd153];
	sub.f32 	%f125, %f124, %f123;
	st.global.f32 	[%rd153], %f125;
	add.s32 	%r476, %r476, 4;
	setp.ne.s32 	%p40, %r476, %r477;
	@%p40 bra 	$L__BB0_29;
$L__BB0_30:
	setp.eq.s32 	%p41, %r44, 0;
	@%p41 bra 	$L__BB0_34;
	ld.global.u32 	%r301, [%rd5];
	shl.b32 	%r302, %r301, 8;
	add.s32 	%r303, %r302, %r457;
	mul.wide.u32 	%rd154, %r303, 4;
	add.s64 	%rd155, %rd3, %rd154;
	ld.global.f32 	%f126, [%rd155];
	ld.global.u32 	%r304, [%rd6];
	shl.b32 	%r305, %r304, 8;
	add.s32 	%r49, %r42, %r477;
	add.s32 	%r306, %r49, %r305;
	mul.wide.u32 	%rd156, %r306, 4;
	add.s64 	%rd157, %rd3, %rd156;
	ld.global.f32 	%f127, [%rd157];
	mul.f32 	%f128, %f126, %f127;
	add.s32 	%r307, %r49, %r302;
	mul.wide.u32 	%rd158, %r307, 4;
	add.s64 	%rd159, %rd3, %rd158;
	ld.global.f32 	%f129, [%rd159];
	sub.f32 	%f130, %f129, %f128;
	st.global.f32 	[%rd159], %f130;
	setp.eq.s32 	%p42, %r44, 1;
	@%p42 bra 	$L__BB0_34;
	ld.global.u32 	%r308, [%rd5];
	shl.b32 	%r309, %r308, 8;
	add.s32 	%r310, %r309, %r457;
	mul.wide.u32 	%rd160, %r310, 4;
	add.s64 	%rd161, %rd3, %rd160;
	ld.global.f32 	%f131, [%rd161];
	ld.global.u32 	%r311, [%rd6];
	shl.b32 	%r312, %r311, 8;
	add.s32 	%r313, %r49, 1;
	add.s32 	%r314, %r313, %r312;
	mul.wide.u32 	%rd162, %r314, 4;
	add.s64 	%rd163, %rd3, %rd162;
	ld.global.f32 	%f132, [%rd163];
	mul.f32 	%f133, %f131, %f132;
	add.s32 	%r315, %r313, %r309;
	mul.wide.u32 	%rd164, %r315, 4;
	add.s64 	%rd165, %rd3, %rd164;
	ld.global.f32 	%f134, [%rd165];
	sub.f32 	%f135, %f134, %f133;
	st.global.f32 	[%rd165], %f135;
	setp.eq.s32 	%p43, %r44, 2;
	@%p43 bra 	$L__BB0_34;
	ld.global.u32 	%r316, [%rd5];
	shl.b32 	%r317, %r316, 8;
	add.s32 	%r318, %r317, %r457;
	mul.wide.u32 	%rd166, %r318, 4;
	add.s64 	%rd167, %rd3, %rd166;
	ld.global.f32 	%f136, [%rd167];
	ld.global.u32 	%r319, [%rd6];
	shl.b32 	%r320, %r319, 8;
	add.s32 	%r321, %r49, 2;
	add.s32 	%r322, %r321, %r320;
	mul.wide.u32 	%rd168, %r322, 4;
	add.s64 	%rd169, %rd3, %rd168;
	ld.global.f32 	%f137, [%rd169];
	mul.f32 	%f138, %f136, %f137;
	add.s32 	%r323, %r321, %r317;
	mul.wide.u32 	%rd170, %r323, 4;
	add.s64 	%rd171, %rd3, %rd170;
	ld.global.f32 	%f139, [%rd171];
	sub.f32 	%f140, %f139, %f138;
	st.global.f32 	[%rd171], %f140;
$L__BB0_34:
	add.s32 	%r457, %r457, 1;
	setp.ne.s32 	%p44, %r457, 256;
	add.s16 	%rs26, %rs26, 1;
	add.s16 	%rs25, %rs25, 1;
	@%p44 bra 	$L__BB0_1;
	shl.b32 	%r51, %r1, 8;
	mov.b32 	%r478, 0;
$L__BB0_36:
	setp.eq.s32 	%p45, %r1, %r478;
	selp.f32 	%f141, 0f3F800000, 0f00000000, %p45;
	add.s32 	%r325, %r51, %r478;
	mul.wide.u32 	%rd172, %r325, 4;
	add.s64 	%rd173, %rd2, %rd172;
	st.global.f32 	[%rd173], %f141;
	add.s32 	%r326, %r478, 1;
	setp.eq.s32 	%p46, %r1, %r326;
	selp.f32 	%f142, 0f3F800000, 0f00000000, %p46;
	st.global.f32 	[%rd173+4], %f142;
	add.s32 	%r327, %r478, 2;
	setp.eq.s32 	%p47, %r1, %r327;
	selp.f32 	%f143, 0f3F800000, 0f00000000, %p47;
	st.global.f32 	[%rd173+8], %f143;
	add.s32 	%r328, %r478, 3;
	setp.eq.s32 	%p48, %r1, %r328;
	selp.f32 	%f144, 0f3F800000, 0f00000000, %p48;
	st.global.f32 	[%rd173+12], %f144;
	add.s32 	%r329, %r478, 4;
	setp.eq.s32 	%p49, %r1, %r329;
	selp.f32 	%f145, 0f3F800000, 0f00000000, %p49;
	st.global.f32 	[%rd173+16], %f145;
	add.s32 	%r330, %r478, 5;
	setp.eq.s32 	%p50, %r1, %r330;
	selp.f32 	%f146, 0f3F800000, 0f00000000, %p50;
	st.global.f32 	[%rd173+20], %f146;
	add.s32 	%r331, %r478, 6;
	setp.eq.s32 	%p51, %r1, %r331;
	selp.f32 	%f147, 0f3F800000, 0f00000000, %p51;
	st.global.f32 	[%rd173+24], %f147;
	add.s32 	%r332, %r478, 7;
	setp.eq.s32 	%p52, %r1, %r332;
	selp.f32 	%f148, 0f3F800000, 0f00000000, %p52;
	st.global.f32 	[%rd173+28], %f148;
	add.s32 	%r333, %r478, 8;
	setp.eq.s32 	%p53, %r1, %r333;
	selp.f32 	%f149, 0f3F800000, 0f00000000, %p53;
	st.global.f32 	[%rd173+32], %f149;
	add.s32 	%r334, %r478, 9;
	setp.eq.s32 	%p54, %r1, %r334;
	selp.f32 	%f150, 0f3F800000, 0f00000000, %p54;
	st.global.f32 	[%rd173+36], %f150;
	add.s32 	%r335, %r478, 10;
	setp.eq.s32 	%p55, %r1, %r335;
	selp.f32 	%f151, 0f3F800000, 0f00000000, %p55;
	st.global.f32 	[%rd173+40], %f151;
	add.s32 	%r336, %r478, 11;
	setp.eq.s32 	%p56, %r1, %r336;
	selp.f32 	%f152, 0f3F800000, 0f00000000, %p56;
	st.global.f32 	[%rd173+44], %f152;
	add.s32 	%r337, %r478, 12;
	setp.eq.s32 	%p57, %r1, %r337;
	selp.f32 	%f153, 0f3F800000, 0f00000000, %p57;
	st.global.f32 	[%rd173+48], %f153;
	add.s32 	%r338, %r478, 13;
	setp.eq.s32 	%p58, %r1, %r338;
	selp.f32 	%f154, 0f3F800000, 0f00000000, %p58;
	st.global.f32 	[%rd173+52], %f154;
	add.s32 	%r339, %r478, 14;
	setp.eq.s32 	%p59, %r1, %r339;
	selp.f32 	%f155, 0f3F800000, 0f00000000, %p59;
	st.global.f32 	[%rd173+56], %f155;
	add.s32 	%r340, %r478, 15;
	setp.eq.s32 	%p60, %r1, %r340;
	selp.f32 	%f156, 0f3F800000, 0f00000000, %p60;
	st.global.f32 	[%rd173+60], %f156;
	add.s32 	%r478, %r478, 16;
	setp.eq.s32 	%p61, %r478, 256;
	@%p61 bra 	$L__BB0_37;
	bra.uni 	$L__BB0_36;
$L__BB0_37:
	setp.gt.u32 	%p62, %r1, 254;
	@%p62 bra 	$L__BB0_48;
	mov.b32 	%r55, 0;
	cvt.u64.u32 	%rd189, %r51;
	mov.u32 	%r480, %r1;
	bra.uni 	$L__BB0_40;
$L__BB0_39:
	setp.eq.s32 	%p69, %r480, 255;
	add.s32 	%r55, %r55, 1;
	@%p69 bra 	$L__BB0_48;
$L__BB0_40:
	mov.u32 	%r56, %r480;
	add.s32 	%r480, %r56, 1;
	setp.gt.u32 	%p63, %r1, %r56;
	@%p63 bra 	$L__BB0_39;
	mul.wide.u32 	%rd174, %r56, 4;
	add.s64 	%rd7, %rd4, %rd174;
	add.s32 	%r342, %r51, %r56;
	mul.wide.u32 	%rd175, %r342, 4;
	add.s64 	%rd8, %rd2, %rd175;
	and.b32  	%r58, %r55, 3;
	setp.eq.s32 	%p64, %r58, 3;
	mov.u32 	%r481, %r1;
	@%p64 bra 	$L__BB0_45;
	add.s32 	%r481, %r1, 1;
	ld.global.u32 	%r343, [%rd7+4];
	shl.b32 	%r344, %r343, 8;
	add.s32 	%r345, %r344, %r1;
	mul.wide.u32 	%rd176, %r345, 4;
	add.s64 	%rd177, %rd3, %rd176;
	ld.global.f32 	%f157, [%rd177];
	mul.lo.s32 	%r346, %r1, 257;
	mul.wide.u32 	%rd178, %r346, 4;
	add.s64 	%rd9, %rd2, %rd178;
	ld.global.f32 	%f158, [%rd9];
	mul.f32 	%f159, %f157, %f158;
	ld.global.f32 	%f160, [%rd8+4];
	sub.f32 	%f8, %f160, %f159;
	st.global.f32 	[%rd8+4], %f8;
	setp.eq.s32 	%p65, %r58, 0;
	@%p65 bra 	$L__BB0_45;
	add.s32 	%r481, %r1, 2;
	ld.global.u32 	%r347, [%rd7+4];
	shl.b32 	%r348, %r347, 8;
	add.s32 	%r349, %r1, %r348;
	add.s32 	%r350, %r349, 1;
	mul.wide.u32 	%rd179, %r350, 4;
	add.s64 	%rd180, %rd3, %rd179;
	ld.global.f32 	%f161, [%rd180];
	ld.global.f32 	%f162, [%rd9+4];
	mul.f32 	%f163, %f161, %f162;
	sub.f32 	%f9, %f8, %f163;
	st.global.f32 	[%rd8+4], %f9;
	setp.eq.s32 	%p66, %r58, 1;
	@%p66 bra 	$L__BB0_45;
	add.s32 	%r61, %r1, 3;
	ld.global.u32 	%r351, [%rd7+4];
	shl.b32 	%r352, %r351, 8;
	add.s32 	%r353, %r352, %r481;
	mul.wide.u32 	%rd181, %r353, 4;
	add.s64 	%rd182, %rd3, %rd181;
	ld.global.f32 	%f164, [%rd182];
	ld.global.f32 	%f165, [%rd9+8];
	mul.f32 	%f166, %f164, %f165;
	sub.f32 	%f167, %f9, %f166;
	st.global.f32 	[%rd8+4], %f167;
	mov.u32 	%r481, %r61;
$L__BB0_45:
	setp.lt.u32 	%p67, %r55, 3;
	@%p67 bra 	$L__BB0_39;
	ld.global.f32 	%f252, [%rd8+4];
$L__BB0_47:
	ld.global.u32 	%r354, [%rd7+4];
	shl.b32 	%r355, %r354, 8;
	add.s32 	%r356, %r355, %r481;
	mul.wide.u32 	%rd183, %r356, 4;
	add.s64 	%rd184, %rd3, %rd183;
	ld.global.f32 	%f168, [%rd184];
	add.s32 	%r357, %r51, %r481;
	mul.wide.u32 	%rd185, %r357, 4;
	add.s64 	%rd186, %rd2, %rd185;
	ld.global.f32 	%f169, [%rd186];
	mul.f32 	%f170, %f168, %f169;
	sub.f32 	%f171, %f252, %f170;
	st.global.f32 	[%rd8+4], %f171;
	ld.global.u32 	%r358, [%rd7+4];
	shl.b32 	%r359, %r358, 8;
	add.s32 	%r360, %r481, %r359;
	add.s32 	%r361, %r360, 1;
	mul.wide.u32 	%rd187, %r361, 4;
	add.s64 	%rd188, %rd3, %rd187;
	ld.global.f32 	%f172, [%rd188];
	cvt.u64.u32 	%rd190, %r481;
	add.s64 	%rd191, %rd189, %rd190;
	shl.b64 	%rd192, %rd191, 2;
	add.s64 	%rd193, %rd2, %rd192;
	ld.global.f32 	%f173, [%rd193+4];
	mul.f32 	%f174, %f172, %f173;
	sub.f32 	%f175, %f171, %f174;
	st.global.f32 	[%rd8+4], %f175;
	ld.global.u32 	%r362, [%rd7+4];
	shl.b32 	%r363, %r362, 8;
	add.s32 	%r364, %r481, %r363;
	add.s32 	%r365, %r364, 2;
	mul.wide.u32 	%rd194, %r365, 4;
	add.s64 	%rd195, %rd3, %rd194;
	ld.global.f32 	%f176, [%rd195];
	ld.global.f32 	%f177, [%rd193+8];
	mul.f32 	%f178, %f176, %f177;
	sub.f32 	%f179, %f175, %f178;
	st.global.f32 	[%rd8+4], %f179;
	ld.global.u32 	%r366, [%rd7+4];
	shl.b32 	%r367, %r366, 8;
	add.s32 	%r368, %r481, %r367;
	add.s32 	%r369, %r368, 3;
	mul.wide.u32 	%rd196, %r369, 4;
	add.s64 	%rd197, %rd3, %rd196;
	ld.global.f32 	%f180, [%rd197];
	ld.global.f32 	%f181, [%rd193+12];
	mul.f32 	%f182, %f180, %f181;
	sub.f32 	%f252, %f179, %f182;
	st.global.f32 	[%rd8+4], %f252;
	add.s32 	%r481, %r481, 4;
	setp.eq.s32 	%p68, %r481, %r480;
	@%p68 bra 	$L__BB0_39;
	bra.uni 	$L__BB0_47;
$L__BB0_48:
	ld.param.u64 	%rd266, [_Z3invPfPjS_S_S__param_4];
	cvta.to.global.u64 	%rd10, %rd266;
	mov.b32 	%r484, 255;
	mov.b32 	%r483, 0;
	mov.b16 	%rs27, 0;
	mov.u16 	%rs28, %rs27;
$L__BB0_49:
	mov.u32 	%r66, %r484;
	setp.gt.u32 	%p70, %r66, 254;
	mul.wide.u32 	%rd198, %r66, 4;
	add.s64 	%rd11, %rd4, %rd198;
	add.s32 	%r67, %r51, %r66;
	mul.wide.u32 	%rd199, %r67, 4;
	add.s64 	%rd12, %rd2, %rd199;
	@%p70 bra 	$L__BB0_62;
	add.s32 	%r373, %r483, -1;
	setp.lt.u32 	%p71, %r373, 7;
	mov.b32 	%r489, 255;
	@%p71 bra 	$L__BB0_54;
	ld.global.f32 	%f253, [%rd12];
	and.b32  	%r375, %r483, -8;
	neg.s32 	%r485, %r375;
	mov.b32 	%r487, 248;
	mov.u32 	%r486, %r51;
$L__BB0_52:
	.pragma "nounroll";
	ld.global.u32 	%r376, [%rd11];
	shl.b32 	%r377, %r376, 8;
	add.s32 	%r378, %r487, %r377;
	add.s32 	%r379, %r378, 7;
	mul.wide.u32 	%rd200, %r379, 4;
	add.s64 	%rd201, %rd3, %rd200;
	ld.global.f32 	%f183, [%rd201];
	add.s32 	%r380, %r486, 255;
	mul.wide.u32 	%rd202, %r380, 4;
	add.s64 	%rd203, %rd1, %rd202;
	ld.global.f32 	%f184, [%rd203];
	mul.f32 	%f185, %f183, %f184;
	sub.f32 	%f186, %f253, %f185;
	st.global.f32 	[%rd12], %f186;
	ld.global.u32 	%r381, [%rd11];
	shl.b32 	%r382, %r381, 8;
	add.s32 	%r383, %r487, %r382;
	add.s32 	%r384, %r383, 6;
	mul.wide.u32 	%rd204, %r384, 4;
	add.s64 	%rd205, %rd3, %rd204;
	ld.global.f32 	%f187, [%rd205];
	add.s32 	%r385, %r486, 254;
	mul.wide.u32 	%rd206, %r385, 4;
	add.s64 	%rd207, %rd1, %rd206;
	ld.global.f32 	%f188, [%rd207];
	mul.f32 	%f189, %f187, %f188;
	sub.f32 	%f190, %f186, %f189;
	st.global.f32 	[%rd12], %f190;
	ld.global.u32 	%r386, [%rd11];
	shl.b32 	%r387, %r386, 8;
	add.s32 	%r388, %r487, %r387;
	add.s32 	%r389, %r388, 5;
	mul.wide.u32 	%rd208, %r389, 4;
	add.s64 	%rd209, %rd3, %rd208;
	ld.global.f32 	%f191, [%rd209];
	add.s32 	%r390, %r486, 253;
	mul.wide.u32 	%rd210, %r390, 4;
	add.s64 	%rd211, %rd1, %rd210;
	ld.global.f32 	%f192, [%rd211];
	mul.f32 	%f193, %f191, %f192;
	sub.f32 	%f194, %f190, %f193;
	st.global.f32 	[%rd12], %f194;
	ld.global.u32 	%r391, [%rd11];
	shl.b32 	%r392, %r391, 8;
	add.s32 	%r393, %r487, %r392;
	add.s32 	%r394, %r393, 4;
	mul.wide.u32 	%rd212, %r394, 4;
	add.s64 	%rd213, %rd3, %rd212;
	ld.global.f32 	%f195, [%rd213];
	add.s32 	%r395, %r486, 252;
	mul.wide.u32 	%rd214, %r395, 4;
	add.s64 	%rd215, %rd1, %rd214;
	ld.global.f32 	%f196, [%rd215];
	mul.f32 	%f197, %f195, %f196;
	sub.f32 	%f198, %f194, %f197;
	st.global.f32 	[%rd12], %f198;
	ld.global.u32 	%r396, [%rd11];
	shl.b32 	%r397, %r396, 8;
	add.s32 	%r398, %r487, %r397;
	add.s32 	%r399, %r398, 3;
	mul.wide.u32 	%rd216, %r399, 4;
	add.s64 	%rd217, %rd3, %rd216;
	ld.global.f32 	%f199, [%rd217];
	add.s32 	%r400, %r486, 251;
	mul.wide.u32 	%rd218, %r400, 4;
	add.s64 	%rd219, %rd1, %rd218;
	ld.global.f32 	%f200, [%rd219];
	mul.f32 	%f201, %f199, %f200;
	sub.f32 	%f202, %f198, %f201;
	st.global.f32 	[%rd12], %f202;
	ld.global.u32 	%r401, [%rd11];
	shl.b32 	%r402, %r401, 8;
	add.s32 	%r403, %r487, %r402;
	add.s32 	%r404, %r403, 2;
	mul.wide.u32 	%rd220, %r404, 4;
	add.s64 	%rd221, %rd3, %rd220;
	ld.global.f32 	%f203, [%rd221];
	add.s32 	%r405, %r486, 250;
	mul.wide.u32 	%rd222, %r405, 4;
	add.s64 	%rd223, %rd1, %rd222;
	ld.global.f32 	%f204, [%rd223];
	mul.f32 	%f205, %f203, %f204;
	sub.f32 	%f206, %f202, %f205;
	st.global.f32 	[%rd12], %f206;
	ld.global.u32 	%r406, [%rd11];
	shl.b32 	%r407, %r406, 8;
	add.s32 	%r408, %r487, %r407;
	add.s32 	%r409, %r408, 1;
	mul.wide.u32 	%rd224, %r409, 4;
	add.s64 	%rd225, %rd3, %rd224;
	ld.global.f32 	%f207, [%rd225];
	add.s32 	%r410, %r486, 249;
	mul.wide.u32 	%rd226, %r410, 4;
	add.s64 	%rd227, %rd1, %rd226;
	ld.global.f32 	%f208, [%rd227];
	mul.f32 	%f209, %f207, %f208;
	sub.f32 	%f210, %f206, %f209;
	st.global.f32 	[%rd12], %f210;
	ld.global.u32 	%r411, [%rd11];
	shl.b32 	%r412, %r411, 8;
	add.s32 	%r413, %r487, %r412;
	mul.wide.u32 	%rd228, %r413, 4;
	add.s64 	%rd229, %rd3, %rd228;
	ld.global.f32 	%f211, [%rd229];
	add.s32 	%r414, %r486, 248;
	mul.wide.u32 	%rd230, %r414, 4;
	add.s64 	%rd231, %rd1, %rd230;
	ld.global.f32 	%f212, [%rd231];
	mul.f32 	%f213, %f211, %f212;
	sub.f32 	%f253, %f210, %f213;
	st.global.f32 	[%rd12], %f253;
	add.s32 	%r487, %r487, -8;
	add.s32 	%r486, %r486, -8;
	add.s32 	%r485, %r485, 8;
	setp.ne.s32 	%p72, %r485, 0;
	@%p72 bra 	$L__BB0_52;
	add.s32 	%r489, %r487, 7;
$L__BB0_54:
	and.b32  	%r415, %r483, 7;
	setp.eq.s32 	%p73, %r415, 0;
	@%p73 bra 	$L__BB0_62;
	cvt.u32.u16 	%r416, %rs28;
	and.b32  	%r77, %r416, 7;
	add.s32 	%r417, %r77, -1;
	setp.lt.u32 	%p74, %r417, 3;
	@%p74 bra 	$L__BB0_57;
	ld.global.u32 	%r418, [%rd11];
	shl.b32 	%r419, %r418, 8;
	add.s32 	%r420, %r419, %r489;
	mul.wide.u32 	%rd232, %r420, 4;
	add.s64 	%rd233, %rd3, %rd232;
	ld.global.f32 	%f214, [%rd233];
	add.s32 	%r421, %r51, %r489;
	mul.wide.u32 	%rd234, %r421, 4;
	add.s64 	%rd235, %rd1, %rd234;
	ld.global.f32 	%f215, [%rd235];
	mul.f32 	%f216, %f214, %f215;
	ld.global.f32 	%f217, [%rd12];
	sub.f32 	%f218, %f217, %f216;
	st.global.f32 	[%rd12], %f218;
	ld.global.u32 	%r422, [%rd11];
	shl.b32 	%r423, %r422, 8;
	add.s32 	%r424, %r489, %r423;
	add.s32 	%r425, %r424, -1;
	mul.wide.u32 	%rd236, %r425, 4;
	add.s64 	%rd237, %rd3, %rd236;
	ld.global.f32 	%f219, [%rd237];
	add.s32 	%r426, %r421, -1;
	mul.wide.u32 	%rd238, %r426, 4;
	add.s64 	%rd239, %rd1, %rd238;
	ld.global.f32 	%f220, [%rd239];
	mul.f32 	%f221, %f219, %f220;
	sub.f32 	%f222, %f218, %f221;
	st.global.f32 	[%rd12], %f222;
	ld.global.u32 	%r427, [%rd11];
	shl.b32 	%r428, %r427, 8;
	add.s32 	%r429, %r489, %r428;
	add.s32 	%r430, %r429, -2;
	mul.wide.u32 	%rd240, %r430, 4;
	add.s64 	%rd241, %rd3, %rd240;
	ld.global.f32 	%f223, [%rd241];
	add.s32 	%r431, %r421, -2;
	mul.wide.u32 	%rd242, %r431, 4;
	add.s64 	%rd243, %rd1, %rd242;
	ld.global.f32 	%f224, [%rd243];
	mul.f32 	%f225, %f223, %f224;
	sub.f32 	%f226, %f222, %f225;
	st.global.f32 	[%rd12], %f226;
	ld.global.u32 	%r432, [%rd11];
	shl.b32 	%r433, %r432, 8;
	add.s32 	%r434, %r489, %r433;
	add.s32 	%r435, %r434, -3;
	mul.wide.u32 	%rd244, %r435, 4;
	add.s64 	%rd245, %rd3, %rd244;
	ld.global.f32 	%f227, [%rd245];
	add.s32 	%r436, %r421, -3;
	mul.wide.u32 	%rd246, %r436, 4;
	add.s64 	%rd247, %rd1, %rd246;
	ld.global.f32 	%f228, [%rd247];
	mul.f32 	%f229, %f227, %f228;
	sub.f32 	%f230, %f226, %f229;
	st.global.f32 	[%rd12], %f230;
	add.s32 	%r489, %r489, -4;
$L__BB0_57:
	and.b32  	%r437, %r77, 3;
	setp.eq.s32 	%p75, %r437, 0;
	@%p75 bra 	$L__BB0_62;
	and.b16  	%rs23, %rs27, 3;
	setp.eq.s16 	%p76, %rs23, 1;
	@%p76 bra 	$L__BB0_60;
	ld.global.u32 	%r438, [%rd11];
	shl.b32 	%r439, %r438, 8;
	add.s32 	%r440, %r439, %r489;
	mul.wide.u32 	%rd248, %r440, 4;
	add.s64 	%rd249, %rd3, %rd248;
	ld.global.f32 	%f231, [%rd249];
	add.s32 	%r441, %r51, %r489;
	mul.wide.u32 	%rd250, %r441, 4;
	add.s64 	%rd251, %rd1, %rd250;
	ld.global.f32 	%f232, [%rd251];
	mul.f32 	%f233, %f231, %f232;
	ld.global.f32 	%f234, [%rd12];
	sub.f32 	%f235, %f234, %f233;
	st.global.f32 	[%rd12], %f235;
	ld.global.u32 	%r442, [%rd11];
	shl.b32 	%r443, %r442, 8;
	add.s32 	%r444, %r489, %r443;
	add.s32 	%r445, %r444, -1;
	mul.wide.u32 	%rd252, %r445, 4;
	add.s64 	%rd253, %rd3, %rd252;
	ld.global.f32 	%f236, [%rd253];
	add.s32 	%r446, %r441, -1;
	mul.wide.u32 	%rd254, %r446, 4;
	add.s64 	%rd255, %rd1, %rd254;
	ld.global.f32 	%f237, [%rd255];
	mul.f32 	%f238, %f236, %f237;
	sub.f32 	%f239, %f235, %f238;
	st.global.f32 	[%rd12], %f239;
	add.s32 	%r489, %r489, -2;
$L__BB0_60:
	and.b16  	%rs24, %rs27, 1;
	setp.eq.b16 	%p77, %rs24, 1;
	not.pred 	%p78, %p77;
	@%p78 bra 	$L__BB0_62;
	ld.global.u32 	%r447, [%rd11];
	shl.b32 	%r448, %r447, 8;
	add.s32 	%r449, %r448, %r489;
	mul.wide.u32 	%rd256, %r449, 4;
	add.s64 	%rd257, %rd3, %rd256;
	ld.global.f32 	%f240, [%rd257];
	add.s32 	%r450, %r51, %r489;
	mul.wide.u32 	%rd258, %r450, 4;
	add.s64 	%rd259, %rd1, %rd258;
	ld.global.f32 	%f241, [%rd259];
	mul.f32 	%f242, %f240, %f241;
	ld.global.f32 	%f243, [%rd12];
	sub.f32 	%f244, %f243, %f242;
	st.global.f32 	[%rd12], %f244;
$L__BB0_62:
	ld.global.u32 	%r451, [%rd11];
	shl.b32 	%r452, %r451, 8;
	add.s32 	%r453, %r452, %r66;
	mul.wide.u32 	%rd260, %r453, 4;
	add.s64 	%rd261, %rd3, %rd260;
	ld.global.f32 	%f245, [%rd261];
	ld.global.f32 	%f246, [%rd12];
	mul.f32 	%f247, %f245, %f246;
	add.s64 	%rd263, %rd1, %rd199;
	st.global.f32 	[%rd263], %f247;
	shl.b32 	%r454, %r66, 8;
	ld.global.u32 	%r455, [%rd5];
	add.s32 	%r456, %r454, %r455;
	mul.wide.u32 	%rd264, %r456, 4;
	add.s64 	%rd265, %rd10, %rd264;
	st.global.f32 	[%rd265], %f247;
	add.s32 	%r484, %r66, -1;
	setp.ne.s32 	%p79, %r66, 0;
	add.s32 	%r483, %r483, 1;
	add.s16 	%rs28, %rs28, 1;
	add.s16 	%rs27, %rs27, 1;
	@%p79 bra 	$L__BB0_49;
	bar.sync 	0;
$L__BB0_64:
	ret;

}


// ===== COMPILED SASS (sm_100) =====

	.target	sm_100

	.elftype	@"ET_EXEC"


//--------------------- .note.nv.tkinfo           --------------------------
	.section	.note.nv.tkinfo,"",@"SHT_NOTE"
	.sectionflags	@"SHF_NOTE_NV_TKINFO"
	.tkinfo
        /*0018*/ 	.word	0x00000002
        /*0030*/ 	.string	""
        /*0030*/ 	.string	"ptxas"
        /*0030*/ 	.string	"Cuda compilation tools, release 13.0, V13.0.88"
        /*0030*/ 	.string	"Build cuda_13.0.r13.0/compiler.36424714_0"
        /*0030*/ 	.string	"-arch sm_100 -m 64 "



//--------------------- .note.nv.cuinfo           --------------------------
	.section	.note.nv.cuinfo,"",@"SHT_NOTE"
	.sectionflags	@"SHF_NOTE_NV_CUINFO"
        /*0018*/ 	.short	0x0002
        /*001a*/ 	.short	0x0064
        /*001c*/ 	.short	0x0082
	.zero		2


//--------------------- .nv.info                  --------------------------
	.section	.nv.info,"",@"SHT_CUDA_INFO"
	.align	4


	//----- nvinfo : EIATTR_REGCOUNT
	.align		4
        /*0000*/ 	.byte	0x04, 0x2f
        /*0002*/ 	.short	(.L_1 - .L_0)
	.align		4
.L_0:
        /*0004*/ 	.word	index@(_Z3invPfPjS_S_S_)
        /*0008*/ 	.word	0x00000020


	//----- nvinfo : EIATTR_FRAME_SIZE
	.align		4
.L_1:
        /*000c*/ 	.byte	0x04, 0x11
        /*000e*/ 	.short	(.L_3 - .L_2)
	.align		4
.L_2:
        /*0010*/ 	.word	index@($__internal_0_$__cuda_sm20_rcp_rn_f32_slowpath)
        /*0014*/ 	.word	0x00000000


	//----- nvinfo : EIATTR_FRAME_SIZE
	.align		4
.L_3:
        /*0018*/ 	.byte	0x04, 0x11
        /*001a*/ 	.short	(.L_5 - .L_4)
	.align		4
.L_4:
        /*001c*/ 	.word	index@(_Z3invPfPjS_S_S_)
        /*0020*/ 	.word	0x00000000


	//----- nvinfo : EIATTR_MIN_STACK_SIZE
	.align		4
.L_5:
        /*0024*/ 	.byte	0x04, 0x12
        /*0026*/ 	.short	(.L_7 - .L_6)
	.align		4
.L_6:
        /*0028*/ 	.word	index@(_Z3invPfPjS_S_S_)
        /*002c*/ 	.word	0x00000000
.L_7:


//--------------------- .nv.compat                --------------------------
	.section	.nv.compat,"",@"SHT_CUDA_COMPAT_INFO"
	.align	4
        /*0000*/ 	.byte	0x02, 0x09, 0x00, 0x00, 0x02, 0x02, 0x01, 0x00, 0x02, 0x05, 0x05, 0x00, 0x03, 0x07, 0x01, 0x01
        /*0010*/ 	.byte	0x02, 0x03, 0x00, 0x00, 0x02, 0x06, 0x01, 0x00, 0x04, 0x0b, 0x08, 0x00, 0x09, 0x00, 0x00, 0x00
        /*0020*/ 	.byte	0x00, 0x00, 0x00, 0x00


//--------------------- .nv.info._Z3invPfPjS_S_S_ --------------------------
	.section	.nv.info._Z3invPfPjS_S_S_,"",@"SHT_CUDA_INFO"
	.sectionflags	@""
	.align	4


	//----- nvinfo : EIATTR_CUDA_API_VERSION
	.align		4
        /*0000*/ 	.byte	0x04, 0x37
        /*0002*/ 	.short	(.L_9 - .L_8)
.L_8:
        /*0004*/ 	.word	0x00000082


	//----- nvinfo : EIATTR_KPARAM_INFO
	.align		4
.L_9:
        /*0008*/ 	.byte	0x04, 0x17
        /*000a*/ 	.short	(.L_11 - .L_10)
.L_10:
        /*000c*/ 	.word	0x00000000
        /*0010*/ 	.short	0x0004
        /*0012*/ 	.short	0x0020
        /*0014*/ 	.byte	0x00, 0xf5, 0x21, 0x00


	//----- nvinfo : EIATTR_KPARAM_INFO
	.align		4
.L_11:
        /*0018*/ 	.byte	0x04, 0x17
        /*001a*/ 	.short	(.L_13 - .L_12)
.L_12:
        /*001c*/ 	.word	0x00000000
        /*0020*/ 	.short	0x0003
        /*0022*/ 	.short	0x0018
        /*0024*/ 	.byte	0x00, 0xf5, 0x21, 0x00


	//----- nvinfo : EIATTR_KPARAM_INFO
	.align		4
.L_13:
        /*0028*/ 	.byte	0x04, 0x17
        /*002a*/ 	.short	(.L_15 - .L_14)
.L_14:
        /*002c*/ 	.word	0x00000000
        /*0030*/ 	.short	0x0002
        /*0032*/ 	.short	0x0010
        /*0034*/ 	.byte	0x00, 0xf5, 0x21, 0x00


	//----- nvinfo : EIATTR_KPARAM_INFO
	.align		4
.L_15:
        /*0038*/ 	.byte	0x04, 0x17
        /*003a*/ 	.short	(.L_17 - .L_16)
.L_16:
        /*003c*/ 	.word	0x00000000
        /*0040*/ 	.short	0x0001
        /*0042*/ 	.short	0x0008
        /*0044*/ 	.byte	0x00, 0xf5, 0x21, 0x00


	//----- nvinfo : EIATTR_KPARAM_INFO
	.align		4
.L_17:
        /*0048*/ 	.byte	0x04, 0x17
        /*004a*/ 	.short	(.L_19 - .L_18)
.L_18:
        /*004c*/ 	.word	0x00000000
        /*0050*/ 	.short	0x0000
        /*0052*/ 	.short	0x0000
        /*0054*/ 	.byte	0x00, 0xf5, 0x21, 0x00


	//----- nvinfo : EIATTR_SPARSE_MMA_MASK
	.align		4
.L_19:
        /*0058*/ 	.byte	0x03, 0x50
        /*005a*/ 	.short	0x0000


	//----- nvinfo : EIATTR_MAXREG_COUNT
	.align		4
        /*005c*/ 	.byte	0x03, 0x1b
        /*005e*/ 	.short	0x00ff


	//----- nvinfo : EIATTR_NUM_BARRIERS
	.align		4
        /*0060*/ 	.byte	0x02, 0x4c
        /*0062*/ 	.byte	0x01
	.zero		1


	//----- nvinfo : EIATTR_MERCURY_ISA_VERSION
	.align		4
        /*0064*/ 	.byte	0x03, 0x5f
        /*0066*/ 	.short	0x0101


	//----- nvinfo : EIATTR_VRC_CTA_INIT_COUNT
	.align		4
        /*0068*/ 	.byte	0x02, 0x4a
	.zero		1
	.zero		1


	//----- nvinfo : EIATTR_EXIT_INSTR_OFFSETS
	.align		4
        /*006c*/ 	.byte	0x04, 0x1c
        /*006e*/ 	.short	(.L_21 - .L_20)


	//   ....[0]....
.L_20:
        /*0070*/ 	.word	0x00000a60


	//   ....[1]....
        /*0074*/ 	.word	0x00006710


	//----- nvinfo : EIATTR_CRS_STACK_SIZE
	.align		4
.L_21:
        /*0078*/ 	.byte	0x04, 0x1e
        /*007a*/ 	.short	(.L_23 - .L_22)
.L_22:
        /*007c*/ 	.word	0x00000000


	//----- nvinfo : EIATTR_CBANK_PARAM_SIZE
	.align		4
.L_23:
        /*0080*/ 	.byte	0x03, 0x19
        /*0082*/ 	.short	0x0028


	//----- nvinfo : EIATTR_PARAM_CBANK
	.align		4
        /*0084*/ 	.byte	0x04, 0x0a
        /*0086*/ 	.short	(.L_25 - .L_24)
	.align		4
.L_24:
        /*0088*/ 	.word	index@(.nv.constant0._Z3invPfPjS_S_S_)
        /*008c*/ 	.short	0x0380
        /*008e*/ 	.short	0x0028


	//----- nvinfo : EIATTR_SW_WAR
	.align		4
.L_25:
        /*0090*/ 	.byte	0x04, 0x36
        /*0092*/ 	.short	(.L_27 - .L_26)
.L_26:
        /*0094*/ 	.word	0x00000008
.L_27:


//--------------------- .nv.callgraph             --------------------------
	.section	.nv.callgraph,"",@"SHT_CUDA_CALLGRAPH"
	.align	4
	.sectionentsize	8
	.align		4
        /*0000*/ 	.word	0x00000000
	.align		4
        /*0004*/ 	.word	0xffffffff
	.align		4
        /*0008*/ 	.word	0x00000000
	.align		4
        /*000c*/ 	.word	0xfffffffe
	.align		4
        /*0010*/ 	.word	0x00000000
	.align		4
        /*0014*/ 	.word	0xfffffffd
	.align		4
        /*0018*/ 	.word	0x00000000
	.align		4
        /*001c*/ 	.word	0xfffffffc


//--------------------- .text._Z3invPfPjS_S_S_    --------------------------
	.section	.text._Z3invPfPjS_S_S_,"ax",@progbits
	.align	128
        .global         _Z3invPfPjS_S_S_
        .type           _Z3invPfPjS_S_S_,@function
        .size           _Z3invPfPjS_S_S_,(.L_x_35 - _Z3invPfPjS_S_S_)
        .other          _Z3invPfPjS_S_S_,@"STO_CUDA_ENTRY STV_DEFAULT"
_Z3invPfPjS_S_S_:
.text._Z3invPfPjS_S_S_:
[----:B------:R-:W-:Y:S01]  /*0000*/  LDC R1, c[0x0][0x37c] ;  /* 0x0000df00ff017b82 */ /* 0x000fe20000000800 */
[----:B------:R-:W0:Y:S07]  /*0010*/  S2R R3, SR_TID.Y ;  /* 0x0000000000037919 */ /* 0x000e2e0000002200 */
[----:B------:R-:W0:Y:S01]  /*0020*/  S2UR UR4, SR_CTAID.Y ;  /* 0x00000000000479c3 */ /* 0x000e220000002600 */
[----:B------:R-:W1:Y:S01]  /*0030*/  LDCU.64 UR8, c[0x0][0x358] ;  /* 0x00006b00ff0877ac */ /* 0x000e620008000a00 */
[----:B------:R-:W-:-:S02]  /*0040*/  PRMT R2, RZ, 0x7610, R2 ;  /* 0x00007610ff027816 */ /* 0x000fc40000000002 */
[----:B------:R-:W-:-:S04]  /*0050*/  PRMT R4, RZ, 0x7610, R4 ;  /* 0x00007610ff047816 */ /* 0x000fc80000000004 */
[----:B------:R-:W0:Y:S08]  /*0060*/  LDC R0, c[0x0][0x364] ;  /* 0x0000d900ff007b82 */ /* 0x000e300000000800 */
[----:B------:R-:W2:Y:S01]  /*0070*/  LDC.64 R10, c[0x0][0x388] ;  /* 0x0000e200ff0a7b82 */ /* 0x000ea20000000a00 */
[----:B0-----:R-:W-:Y:S02]  /*0080*/  IMAD R0, R0, UR4, R3 ;  /* 0x0000000400007c24 */ /* 0x001fe4000f8e0203 */
[----:B------:R-:W-:-:S02]  /*0090*/  IMAD.MOV.U32 R3, RZ, RZ, RZ ;  /* 0x000000ffff037224 */ /* 0x000fc400078e00ff */
[----:B--2---:R-:W-:-:S05]  /*00a0*/  IMAD.WIDE.U32 R10, R0, 0x4, R10 ;  /* 0x00000004000a7825 */ /* 0x004fca00078e000a */
[----:B-1----:R0:W-:Y:S02]  /*00b0*/  STG.E desc[UR8][R10.64], R0 ;  /* 0x000000000a007986 */ /* 0x0021e4000c101908 */
.L_x_16:
[----:B-12---:R-:W1:Y:S01]  /*00c0*/  LDC.64 R12, c[0x0][0x388] ;  /* 0x0000e200ff0c7b82 */ /* 0x006e620000000a00 */
[----:B------:R-:W-:Y:S01]  /*00d0*/  ISETP.NE.AND P0, PT, R0, RZ, PT ;  /* 0x000000ff0000720c */ /* 0x000fe20003f05270 */
[----:B------:R-:W-:Y:S01]  /*00e0*/  BSSY.RECONVERGENT B0, `(.L_x_0) ;  /* 0x0000173000007945 */ /* 0x000fe20003800200 */
[----:B-1----:R-:W-:-:S11]  /*00f0*/  IMAD.WIDE.U32 R14, R3, 0x4, R12 ;  /* 0x00000004030e7825 */ /* 0x002fd600078e000c */
[----:B---34-:R-:W-:Y:S05]  /*0100*/  @P0 BRA `(.L_x_1) ;  /* 0x0000001400c00947 */ /* 0x018fea0003800000 */
[C---:B------:R-:W-:Y:S01]  /*0110*/  VIADD R6, R3.reuse, 0xffffff07 ;  /* 0xffffff0703067836 */ /* 0x040fe20000000000 */
[----:B------:R-:W-:Y:S01]  /*0120*/  IADD3 R5, PT, PT, -R3, 0x100, RZ ;  /* 0x0000010003057810 */ /* 0x000fe20007ffe1ff */
[----:B------:R-:W-:Y:S02]  /*0130*/  IMAD.MOV.U32 R8, RZ, RZ, -0x1 ;  /* 0xffffffffff087424 */ /* 0x000fe400078e00ff */
[----:B------:R-:W-:Y:S01]  /*0140*/  IMAD.MOV.U32 R9, RZ, RZ, RZ ;  /* 0x000000ffff097224 */ /* 0x000fe200078e00ff */
[----:B------:R-:W-:Y:S01]  /*0150*/  ISETP.GE.U32.AND P1, PT, R6, 0x7, PT ;  /* 0x000000070600780c */ /* 0x000fe20003f26070 */
[----:B------:R-:W-:Y:S01]  /*0160*/  IMAD.MOV.U32 R7, RZ, RZ, R3 ;  /* 0x000000ffff077224 */ /* 0x000fe200078e0003 */
[----:B------:R-:W-:Y:S02]  /*0170*/  LOP3.LUT P0, RZ, R5, 0x7, RZ, 0xc0, !PT ;  /* 0x0000000705ff7812 */ /* 0x000fe4000780c0ff */
[----:B------:R-:W-:-:S09]  /*0180*/  VIMNMX.U32 R6, PT, PT, R3, 0xfe, !PT ;  /* 0x000000fe03067848 */ /* 0x000fd20007fe0000 */
[----:B------:R-:W-:Y:S05]  /*0190*/  @!P1 BRA `(.L_x_2) ;  /* 0x00000004000c9947 */ /* 0x000fea0003800000 */
[----:B------:R-:W-:Y:S01]  /*01a0*/  LOP3.LUT R5, R5, 0xfffffff8, RZ, 0xc0, !PT ;  /* 0xfffffff805057812 */ /* 0x000fe200078ec0ff */
[----:B------:R-:W-:Y:S02]  /*01b0*/  IMAD.MOV.U32 R8, RZ, RZ, -0x1 ;  /* 0xffffffffff087424 */ /* 0x000fe400078e00ff */
[----:B------:R-:W-:Y:S02]  /*01c0*/  IMAD.MOV.U32 R9, RZ, RZ, RZ ;  /* 0x000000ffff097224 */ /* 0x000fe400078e00ff */
[----:B------:R-:W-:Y:S02]  /*01d0*/  IMAD.MOV.U32 R7, RZ, RZ, R3 ;  /* 0x000000ffff077224 */ /* 0x000fe400078e0003 */
[----:B------:R-:W-:-:S07]  /*01e0*/  IMAD.MOV R5, RZ, RZ, -R5 ;  /* 0x000000ffff057224 */ /* 0x000fce00078e0a05 */
.L_x_3:
[----:B------:R-:W-:Y:S01]  /*01f0*/  IMAD.WIDE.U32 R18, R7, 0x4, R12 ;  /* 0x0000000407127825 */ /* 0x000fe200078e000c */
[----:B------:R-:W1:Y:S04]  /*0200*/  LDC.64 R16, c[0x0][0x380] ;  /* 0x0000e000ff107b82 */ /* 0x000e680000000a00 */
[----:B------:R-:W2:Y:S04]  /*0210*/  LDG.E R24, desc[UR8][R18.64+0x4] ;  /* 0x0000040812187981 */ /* 0x000ea8000c1e1900 */
[----:B------:R-:W3:Y:S04]  /*0220*/  LDG.E R28, desc[UR8][R18.64+0x8] ;  /* 0x00000808121c7981 */ /* 0x000ee8000c1e1900 */
[----:B------:R-:W4:Y:S04]  /*0230*/  LDG.E R22, desc[UR8][R18.64] ;  /* 0x0000000812167981 */ /* 0x000f28000c1e1900 */
[----:B------:R-:W5:Y:S04]  /*0240*/  LDG.E R21, desc[UR8][R18.64+0xc] ;  /* 0x00000c0812157981 */ /* 0x000f68000c1e1900 */
[----:B------:R-:W5:Y:S04]  /*0250*/  LDG.E R26, desc[UR8][R18.64+0x10] ;  /* 0x00001008121a7981 */ /* 0x000f68000c1e1900 */
[----:B------:R-:W5:Y:S01]  /*0260*/  LDG.E R20, desc[UR8][R18.64+0x14] ;  /* 0x0000140812147981 */ /* 0x000f62000c1e1900 */
[----:B--2---:R-:W-:-:S04]  /*0270*/  IMAD R25, R24, 0x100, R3 ;  /* 0x0000010018197824 */ /* 0x004fc800078e0203 */
[----:B-1----:R-:W-:-:S04]  /*0280*/  IMAD.WIDE.U32 R24, R25, 0x4, R16 ;  /* 0x0000000419187825 */ /* 0x002fc800078e0010 */
[----:B---3--:R-:W-:Y:S02]  /*0290*/  IMAD R27, R28, 0x100, R3 ;  /* 0x000001001c1b7824 */ /* 0x008fe400078e0203 */
[----:B------:R1:W2:Y:S02]  /*02a0*/  LDG.E R28, desc[UR8][R24.64] ;  /* 0x00000008181c7981 */ /* 0x0002a4000c1e1900 */
[----:B-1----:R-:W-:-:S05]  /*02b0*/  IMAD.WIDE.U32 R24, R27, 0x4, R16 ;  /* 0x000000041b187825 */ /* 0x002fca00078e0010 */
[----:B------:R-:W3:Y:S04]  /*02c0*/  LDG.E R27, desc[UR8][R24.64] ;  /* 0x00000008181b7981 */ /* 0x000ee8000c1e1900 */
[----:B------:R-:W2:Y:S04]  /*02d0*/  LDG.E R24, desc[UR8][R18.64+0x18] ;  /* 0x0000180812187981 */ /* 0x000ea8000c1e1900 */
[----:B------:R-:W3:Y:S01]  /*02e0*/  LDG.E R18, desc[UR8][R18.64+0x1c] ;  /* 0x00001c0812127981 */ /* 0x000ee2000c1e1900 */
[----:B----4-:R-:W-:-:S04]  /*02f0*/  IMAD R23, R22, 0x100, R3 ;  /* 0x0000010016177824 */ /* 0x010fc800078e0203 */
[----:B------:R-:W-:-:S05]  /*0300*/  IMAD.WIDE.U32 R22, R23, 0x4, R16 ;  /* 0x0000000417167825 */ /* 0x000fca00078e0010 */
[----:B------:R1:W4:Y:S01]  /*0310*/  LDG.E R29, desc[UR8][R22.64] ;  /* 0x00000008161d7981 */ /* 0x000322000c1e1900 */
[----:B-----5:R-:W-:-:S04]  /*0320*/  IMAD R21, R21, 0x100, R3 ;  /* 0x0000010015157824 */ /* 0x020fc800078e0203 */
[----:B-1----:R-:W-:-:S04]  /*0330*/  IMAD.WIDE.U32 R22, R21, 0x4, R16 ;  /* 0x0000000415167825 */ /* 0x002fc800078e0010 */
[--C-:B------:R-:W-:Y:S02]  /*0340*/  IMAD R21, R26, 0x100, R3.reuse ;  /* 0x000001001a157824 */ /* 0x100fe400078e0203 */
[----:B------:R1:W5:Y:S02]  /*0350*/  LDG.E R26, desc[UR8][R22.64] ;  /* 0x00000008161a7981 */ /* 0x000364000c1e1900 */
[----:B-1----:R-:W-:Y:S02]  /*0360*/  IMAD R23, R20, 0x100, R3 ;  /* 0x0000010014177824 */ /* 0x002fe400078e0203 */
[----:B------:R-:W-:-:S04]  /*0370*/  IMAD.WIDE.U32 R20, R21, 0x4, R16 ;  /* 0x0000000415147825 */ /* 0x000fc800078e0010 */
[----:B------:R-:W-:Y:S02]  /*0380*/  IMAD.WIDE.U32 R22, R23, 0x4, R16 ;  /* 0x0000000417167825 */ /* 0x000fe400078e0010 */
[----:B------:R3:W5:Y:S04]  /*0390*/  LDG.E R20, desc[UR8][R20.64] ;  /* 0x0000000814147981 */ /* 0x000768000c1e1900 */
[----:B------:R-:W5:Y:S01]  /*03a0*/  LDG.E R22, desc[UR8][R22.64] ;  /* 0x0000000816167981 */ /* 0x000f62000c1e1900 */
[----:B--2---:R-:W-:-:S04]  /*03b0*/  IMAD R25, R24, 0x100, R3 ;  /* 0x0000010018197824 */ /* 0x004fc800078e0203 */
[----:B------:R-:W-:-:S04]  /*03c0*/  IMAD.WIDE.U32 R24, R25, 0x4, R16 ;  /* 0x0000000419187825 */ /* 0x000fc800078e0010 */
[----:B---3--:R-:W-:Y:S02]  /*03d0*/  IMAD R21, R18, 0x100, R3 ;  /* 0x0000010012157824 */ /* 0x008fe400078e0203 */
[----:B------:R-:W2:Y:S02]  /*03e0*/  LDG.E R24, desc[UR8][R24.64] ;  /* 0x0000000818187981 */ /* 0x000ea4000c1e1900 */
[----:B------:R-:W-:-:S06]  /*03f0*/  IMAD.WIDE.U32 R16, R21, 0x4, R16 ;  /* 0x0000000415107825 */ /* 0x000fcc00078e0010 */
[----:B------:R-:W3:Y:S01]  /*0400*/  LDG.E R16, desc[UR8][R16.64] ;  /* 0x0000000810107981 */ /* 0x000ee2000c1e1900 */
[----:B----4-:R-:W-:-:S04]  /*0410*/  FSETP.GEU.AND P5, PT, R9, |R29|, PT ;  /* 0x4000001d0900720b */ /* 0x010fc80003fae000 */
[----:B------:R-:W-:-:S04]  /*0420*/  FSEL R9, |R29|, R9, !P5 ;  /* 0x000000091d097208 */ /* 0x000fc80006800200 */
[----:B------:R-:W-:-:S04]  /*0430*/  FSETP.GEU.AND P6, PT, R9, |R28|, PT ;  /* 0x4000001c0900720b */ /* 0x000fc80003fce000 */
[----:B------:R-:W-:-:S04]  /*0440*/  FSEL R28, |R28|, R9, !P6 ;  /* 0x000000091c1c7208 */ /* 0x000fc80007000200 */
[----:B------:R-:W-:-:S04]  /*0450*/  FSETP.GEU.AND P4, PT, R28, |R27|, PT ;  /* 0x4000001b1c00720b */ /* 0x000fc80003f8e000 */
[----:B------:R-:W-:-:S04]  /*0460*/  FSEL R27, |R27|, R28, !P4 ;  /* 0x0000001c1b1b7208 */ /* 0x000fc80006000200 */
[----:B-----5:R-:W-:-:S04]  /*0470*/  FSETP.GEU.AND P3, PT, R27, |R26|, PT ;  /* 0x4000001a1b00720b */ /* 0x020fc80003f6e000 */
[----:B------:R-:W-:-:S04]  /*0480*/  FSEL R27, |R26|, R27, !P3 ;  /* 0x0000001b1a1b7208 */ /* 0x000fc80005800200 */
[----:B------:R-:W-:-:S04]  /*0490*/  FSETP.GEU.AND P1, PT, R27, |R20|, PT ;  /* 0x400000141b00720b */ /* 0x000fc80003f2e000 */
[----:B------:R-:W-:-:S04]  /*04a0*/  FSEL R27, |R20|, R27, !P1 ;  /* 0x0000001b141b7208 */ /* 0x000fc80004800200 */
[----:B------:R-:W-:-:S04]  /*04b0*/  FSETP.GEU.AND P2, PT, R27, |R22|, PT ;  /* 0x400000161b00720b */ /* 0x000fc80003f4e000 */
[----:B------:R-:W-:Y:S02]  /*04c0*/  FSEL R27, |R22|, R27, !P2 ;  /* 0x0000001b161b7208 */ /* 0x000fe40005000200 */
[----:B------:R-:W-:Y:S01]  /*04d0*/  SEL R8, R7, R8, !P5 ;  /* 0x0000000807087207 */ /* 0x000fe20006800000 */
[----:B------:R-:W-:Y:S02]  /*04e0*/  VIADD R5, R5, 0x8 ;  /* 0x0000000805057836 */ /* 0x000fe40000000000 */
[C---:B------:R-:W-:Y:S02]  /*04f0*/  @!P6 VIADD R8, R7.reuse, 0x1 ;  /* 0x000000010708e836 */ /* 0x040fe40000000000 */
[C---:B------:R-:W-:Y:S02]  /*0500*/  @!P4 VIADD R8, R7.reuse, 0x2 ;  /* 0x000000020708c836 */ /* 0x040fe40000000000 */
[C---:B------:R-:W-:Y:S02]  /*0510*/  @!P3 VIADD R8, R7.reuse, 0x3 ;  /* 0x000000030708b836 */ /* 0x040fe40000000000 */
[----:B------:R-:W-:Y:S01]  /*0520*/  @!P1 VIADD R8, R7, 0x4 ;  /* 0x0000000407089836 */ /* 0x000fe20000000000 */
[----:B------:R-:W-:Y:S01]  /*0530*/  ISETP.NE.AND P1, PT, R5, RZ, PT ;  /* 0x000000ff0500720c */ /* 0x000fe20003f25270 */
[----:B------:R-:W-:Y:S01]  /*0540*/  @!P2 VIADD R8, R7, 0x5 ;  /* 0x000000050708a836 */ /* 0x000fe20000000000 */
[----:B--2---:R-:W-:-:S04]  /*0550*/  FSETP.GEU.AND P5, PT, R27, |R24|, PT ;  /* 0x400000181b00720b */ /* 0x004fc80003fae000 */
[----:B------:R-:W-:-:S04]  /*0560*/  FSEL R9, |R24|, R27, !P5 ;  /* 0x0000001b18097208 */ /* 0x000fc80006800200 */
[----:B---3--:R-:W-:-:S05]  /*0570*/  FSETP.GEU.AND P3, PT, R9, |R16|, PT ;  /* 0x400000100900720b */ /* 0x008fca0003f6e000 */
[----:B------:R-:W-:Y:S01]  /*0580*/  @!P5 VIADD R8, R7, 0x6 ;  /* 0x000000060708d836 */ /* 0x000fe20000000000 */
[----:B------:R-:W-:-:S07]  /*0590*/  FSEL R9, |R16|, R9, !P3 ;  /* 0x0000000910097208 */ /* 0x000fce0005800200 */
[C---:B------:R-:W-:Y:S02]  /*05a0*/  @!P3 VIADD R8, R7.reuse, 0x7 ;  /* 0x000000070708b836 */ /* 0x040fe40000000000 */
[----:B------:R-:W-:Y:S01]  /*05b0*/  VIADD R7, R7, 0x8 ;  /* 0x0000000807077836 */ /* 0x000fe20000000000 */
[----:B------:R-:W-:Y:S06]  /*05c0*/  @P1 BRA `(.L_x_3) ;  /* 0xfffffffc00081947 */ /* 0x000fec000383ffff */
.L_x_2:
[----:B------:R-:W-:Y:S01]  /*05d0*/  IMAD.IADD R26, R6, 0x1, -R3 ;  /* 0x00000001061a7824 */ /* 0x000fe200078e0a03 */
[----:B------:R-:W-:Y:S06]  /*05e0*/  @!P0 BRA `(.L_x_4) ;  /* 0x0000000400188947 */ /* 0x000fec0003800000 */
[----:B------:R-:W-:-:S05]  /*05f0*/  IMAD.MOV R5, RZ, RZ, -R4 ;  /* 0x000000ffff057224 */ /* 0x000fca00078e0a04 */
[----:B------:R-:W-:-:S04]  /*0600*/  PRMT R5, R5, 0x7710, RZ ;  /* 0x0000771005057816 */ /* 0x000fc800000000ff */
[----:B------:R-:W-:-:S04]  /*0610*/  LOP3.LUT R5, R5, 0x7, RZ, 0xc0, !PT ;  /* 0x0000000705057812 */ /* 0x000fc800078ec0ff */
[C---:B------:R-:W-:Y:S01]  /*0620*/  LOP3.LUT P4, RZ, R5.reuse, 0x3, RZ, 0xc0, !PT ;  /* 0x0000000305ff7812 */ /* 0x040fe2000788c0ff */
[----:B------:R-:W-:-:S05]  /*0630*/  VIADD R16, R5, 0xffffffff ;  /* 0xffffffff05107836 */ /* 0x000fca0000000000 */
[----:B------:R-:W-:-:S13]  /*0640*/  ISETP.GE.U32.AND P0, PT, R16, 0x3, PT ;  /* 0x000000031000780c */ /* 0x000fda0003f06070 */
[----:B------:R-:W-:Y:S05]  /*0650*/  @!P0 BRA `(.L_x_5) ;  /* 0x00000000007c8947 */ /* 0x000fea0003800000 */
[----:B------:R-:W-:Y:S01]  /*0660*/  IMAD.WIDE.U32 R24, R7, 0x4, R12 ;  /* 0x0000000407187825 */ /* 0x000fe200078e000c */
[----:B------:R-:W1:Y:S04]  /*0670*/  LDC.64 R16, c[0x0][0x380] ;  /* 0x0000e000ff107b82 */ /* 0x000e680000000a00 */
[----:B------:R-:W2:Y:S04]  /*0680*/  LDG.E R18, desc[UR8][R24.64] ;  /* 0x0000000818127981 */ /* 0x000ea8000c1e1900 */
[----:B------:R-:W3:Y:S04]  /*0690*/  LDG.E R20, desc[UR8][R24.64+0x4] ;  /* 0x0000040818147981 */ /* 0x000ee8000c1e1900 */
[----:B------:R-:W4:Y:S04]  /*06a0*/  LDG.E R22, desc[UR8][R24.64+0x8] ;  /* 0x0000080818167981 */ /* 0x000f28000c1e1900 */
[----:B------:R-:W5:Y:S01]  /*06b0*/  LDG.E R28, desc[UR8][R24.64+0xc] ;  /* 0x00000c08181c7981 */ /* 0x000f62000c1e1900 */
[----:B--2---:R-:W-:-:S04]  /*06c0*/  IMAD R19, R18, 0x100, R3 ;  /* 0x0000010012137824 */ /* 0x004fc800078e0203 */
[----:B-1----:R-:W-:-:S04]  /*06d0*/  IMAD.WIDE.U32 R18, R19, 0x4, R16 ;  /* 0x0000000413127825 */ /* 0x002fc800078e0010 */
[--C-:B---3--:R-:W-:Y:S02]  /*06e0*/  IMAD R21, R20, 0x100, R3.reuse ;  /* 0x0000010014157824 */ /* 0x108fe400078e0203 */
[----:B------:R-:W2:Y:S01]  /*06f0*/  LDG.E R18, desc[UR8][R18.64] ;  /* 0x0000000812127981 */ /* 0x000ea2000c1e1900 */
[----:B----4-:R-:W-:Y:S02]  /*0700*/  IMAD R23, R22, 0x100, R3 ;  /* 0x0000010016177824 */ /* 0x010fe400078e0203 */
[----:B------:R-:W-:-:S04]  /*0710*/  IMAD.WIDE.U32 R20, R21, 0x4, R16 ;  /* 0x0000000415147825 */ /* 0x000fc800078e0010 */
[----:B------:R-:W-:Y:S02]  /*0720*/  IMAD.WIDE.U32 R22, R23, 0x4, R16 ;  /* 0x0000000417167825 */ /* 0x000fe400078e0010 */
[----:B------:R-:W3:Y:S02]  /*0730*/  LDG.E R20, desc[UR8][R20.64] ;  /* 0x0000000814147981 */ /* 0x000ee4000c1e1900 */
[----:B-----5:R-:W-:Y:S02]  /*0740*/  IMAD R5, R28, 0x100, R3 ;  /* 0x000001001c057824 */ /* 0x020fe400078e0203 */
[----:B------:R-:W4:Y:S02]  /*0750*/  LDG.E R22, desc[UR8][R22.64] ;  /* 0x0000000816167981 */ /* 0x000f24000c1e1900 */
[----:B------:R-:W-:-:S06]  /*0760*/  IMAD.WIDE.U32 R16, R5, 0x4, R16 ;  /* 0x0000000405107825 */ /* 0x000fcc00078e0010 */
[----:B------:R-:W5:Y:S01]  /*0770*/  LDG.E R16, desc[UR8][R16.64] ;  /* 0x0000000810107981 */ /* 0x000f62000c1e1900 */
[----:B--2---:R-:W-:-:S04]  /*0780*/  FSETP.GEU.AND P0, PT, R9, |R18|, PT ;  /* 0x400000120900720b */ /* 0x004fc80003f0e000 */
[----:B------:R-:W-:Y:S02]  /*0790*/  FSEL R9, |R18|, R9, !P0 ;  /* 0x0000000912097208 */ /* 0x000fe40004000200 */
[----:B------:R-:W-:Y:S02]  /*07a0*/  SEL R8, R7, R8, !P0 ;  /* 0x0000000807087207 */ /* 0x000fe40004000000 */
[----:B---3--:R-:W-:-:S04]  /*07b0*/  FSETP.GEU.AND P1, PT, R9, |R20|, PT ;  /* 0x400000140900720b */ /* 0x008fc80003f2e000 */
[----:B------:R-:W-:-:S04]  /*07c0*/  FSEL R9, |R20|, R9, !P1 ;  /* 0x0000000914097208 */ /* 0x000fc80004800200 */
[----:B----4-:R-:W-:-:S04]  /*07d0*/  FSETP.GEU.AND P2, PT, R9, |R22|, PT ;  /* 0x400000160900720b */ /* 0x010fc80003f4e000 */
[----:B------:R-:W-:Y:S01]  /*07e0*/  FSEL R9, |R22|, R9, !P2 ;  /* 0x0000000916097208 */ /* 0x000fe20005000200 */
[----:B------:R-:W-:-:S03]  /*07f0*/  @!P1 VIADD R8, R7, 0x1 ;  /* 0x0000000107089836 */ /* 0x000fc60000000000 */
[----:B-----5:R-:W-:-:S04]  /*0800*/  FSETP.GEU.AND P3, PT, R9, |R16|, PT ;  /* 0x400000100900720b */ /* 0x020fc80003f6e000 */
[----:B------:R-:W-:Y:S01]  /*0810*/  FSEL R9, |R16|, R9, !P3 ;  /* 0x0000000910097208 */ /* 0x000fe20005800200 */
[----:B------:R-:W-:-:S08]  /*0820*/  @!P2 VIADD R8, R7, 0x2 ;  /* 0x000000020708a836 */ /* 0x000fd00000000000 */
[C---:B------:R-:W-:Y:S02]  /*0830*/  @!P3 VIADD R8, R7.reuse, 0x3 ;  /* 0x000000030708b836 */ /* 0x040fe40000000000 */
[----:B------:R-:W-:-:S07]  /*0840*/  VIADD R7, R7, 0x4 ;  /* 0x0000000407077836 */ /* 0x000fce0000000000 */
.L_x_5:
[----:B------:R-:W-:Y:S05]  /*0850*/  @!P4 BRA `(.L_x_4) ;  /* 0x00000000007cc947 */ /* 0x000fea0003800000 */
[----:B------:R-:W-:-:S04]  /*0860*/  LOP3.LUT R5, R2, 0x3, RZ, 0xc0, !PT ;  /* 0x0000000302057812 */ /* 0x000fc800078ec0ff */
[----:B------:R-:W-:-:S13]  /*0870*/  ISETP.NE.AND P0, PT, R5, 0x3, PT ;  /* 0x000000030500780c */ /* 0x000fda0003f05270 */
[----:B------:R-:W-:Y:S01]  /*0880*/  @P0 IMAD.WIDE.U32 R20, R7, 0x4, R12 ;  /* 0x0000000407140825 */ /* 0x000fe200078e000c */
[----:B------:R-:W1:Y:S04]  /*0890*/  @P0 LDC.64 R16, c[0x0][0x380] ;  /* 0x0000e000ff100b82 */ /* 0x000e680000000a00 */
[----:B------:R-:W2:Y:S04]  /*08a0*/  @P0 LDG.E R18, desc[UR8][R20.64] ;  /* 0x0000000814120981 */ /* 0x000ea8000c1e1900 */
[----:B------:R-:W3:Y:S01]  /*08b0*/  @P0 LDG.E R22, desc[UR8][R20.64+0x4] ;  /* 0x0000040814160981 */ /* 0x000ee2000c1e1900 */
[----:B--2---:R-:W-:-:S04]  /*08c0*/  @P0 IMAD R19, R18, 0x100, R3 ;  /* 0x0000010012130824 */ /* 0x004fc800078e0203 */
[----:B-1----:R-:W-:-:S04]  /*08d0*/  @P0 IMAD.WIDE.U32 R18, R19, 0x4, R16 ;  /* 0x0000000413120825 */ /* 0x002fc800078e0010 */
[----:B---3--:R-:W-:Y:S02]  /*08e0*/  @P0 IMAD R5, R22, 0x100, R3 ;  /* 0x0000010016050824 */ /* 0x008fe400078e0203 */
[----:B------:R-:W2:Y:S02]  /*08f0*/  @P0 LDG.E R18, desc[UR8][R18.64] ;  /* 0x0000000812120981 */ /* 0x000ea4000c1e1900 */
[----:B------:R-:W-:-:S05]  /*0900*/  @P0 IMAD.WIDE.U32 R16, R5, 0x4, R16 ;  /* 0x0000000405100825 */ /* 0x000fca00078e0010 */
[----:B------:R1:W3:Y:S01]  /*0910*/  @P0 LDG.E R23, desc[UR8][R16.64] ;  /* 0x0000000810170981 */ /* 0x0002e2000c1e1900 */
[----:B------:R-:W-:-:S04]  /*0920*/  LOP3.LUT R5, R2, 0x1, RZ, 0xc0, !PT ;  /* 0x0000000102057812 */ /* 0x000fc800078ec0ff */
[----:B------:R-:W-:-:S13]  /*0930*/  ISETP.NE.U32.AND P1, PT, R5, 0x1, PT ;  /* 0x000000010500780c */ /* 0x000fda0003f25070 */
[----:B-1----:R-:W1:Y:S01]  /*0940*/  @!P1 LDC.64 R16, c[0x0][0x380] ;  /* 0x0000e000ff109b82 */ /* 0x002e620000000a00 */
[----:B--2---:R-:W-:-:S04]  /*0950*/  @P0 FSETP.GEU.AND P2, PT, R9, |R18|, PT ;  /* 0x400000120900020b */ /* 0x004fc80003f4e000 */
[----:B------:R-:W-:Y:S02]  /*0960*/  @P0 FSEL R22, |R18|, R9, !P2 ;  /* 0x0000000912160208 */ /* 0x000fe40005000200 */
[----:B------:R-:W-:Y:S02]  /*0970*/  @P0 SEL R20, R7, R8, !P2 ;  /* 0x0000000807140207 */ /* 0x000fe40005000000 */
[----:B---3--:R-:W-:-:S13]  /*0980*/  FSETP.GEU.OR P3, PT, R22, |R23|, !P0 ;  /* 0x400000171600720b */ /* 0x008fda000476e400 */
[C---:B------:R-:W-:Y:S02]  /*0990*/  @!P3 VIADD R20, R7.reuse, 0x1 ;  /* 0x000000010714b836 */ /* 0x040fe40000000000 */
[----:B------:R-:W-:-:S04]  /*09a0*/  @P0 VIADD R7, R7, 0x2 ;  /* 0x0000000207070836 */ /* 0x000fc80000000000 */
[----:B------:R-:W-:-:S06]  /*09b0*/  @!P1 IMAD.WIDE.U32 R18, R7, 0x4, R12 ;  /* 0x0000000407129825 */ /* 0x000fcc00078e000c */
[----:B------:R-:W2:Y:S02]  /*09c0*/  @!P1 LDG.E R18, desc[UR8][R18.64] ;  /* 0x0000000812129981 */ /* 0x000ea4000c1e1900 */
[----:B--2---:R-:W-:-:S04]  /*09d0*/  @!P1 IMAD R5, R18, 0x100, R3 ;  /* 0x0000010012059824 */ /* 0x004fc800078e0203 */
[----:B-1----:R-:W-:-:S06]  /*09e0*/  @!P1 IMAD.WIDE.U32 R16, R5, 0x4, R16 ;  /* 0x0000000405109825 */ /* 0x002fcc00078e0010 */
[----:B------:R-:W2:Y:S01]  /*09f0*/  @!P1 LDG.E R16, desc[UR8][R16.64] ;  /* 0x0000000810109981 */ /* 0x000ea2000c1e1900 */
[----:B------:R-:W-:Y:S01]  /*0a00*/  @P0 FSETP.GEU.AND P2, PT, R22, |R23|, PT ;  /* 0x400000171600020b */ /* 0x000fe20003f4e000 */
[----:B------:R-:W-:-:S03]  /*0a10*/  @P0 IMAD.MOV.U32 R8, RZ, RZ, R20 ;  /* 0x000000ffff080224 */ /* 0x000fc600078e0014 */
[----:B------:R-:W-:-:S04]  /*0a20*/  @P0 FSEL R9, |R23|, R22, !P2 ;  /* 0x0000001617090208 */ /* 0x000fc80005000200 */
[----:B--2---:R-:W-:-:S04]  /*0a30*/  @!P1 FSETP.GEU.AND P2, PT, R9, |R16|, PT ;  /* 0x400000100900920b */ /* 0x004fc80003f4e000 */
[----:B------:R-:W-:-:S09]  /*0a40*/  @!P1 SEL R8, R7, R8, !P2 ;  /* 0x0000000807089207 */ /* 0x000fd20005000000 */
.L_x_4:
[----:B------:R-:W-:-:S13]  /*0a50*/  ISETP.NE.AND P0, PT, R8, -0x1, PT ;  /* 0xffffffff0800780c */ /* 0x000fda0003f05270 */
[----:B------:R-:W-:Y:S05]  /*0a60*/  @!P0 EXIT ;  /* 0x000000000000894d */ /* 0x000fea0003800000 */
[----:B------:R-:W-:Y:S01]  /*0a70*/  IMAD.WIDE R12, R8, 0x4, R12 ;  /* 0x00000004080c7825 */ /* 0x000fe200078e020c */
[----:B------:R-:W2:Y:S01]  /*0a80*/  LDG.E R7, desc[UR8][R14.64] ;  /* 0x000000080e077981 */ /* 0x000ea2000c1e1900 */
[----:B------:R-:W1:Y:S03]  /*0a90*/  LDC.64 R8, c[0x0][0x380] ;  /* 0x0000e000ff087b82 */ /* 0x000e660000000a00 */
[----:B------:R-:W3:Y:S02]  /*0aa0*/  LDG.E R5, desc[UR8][R12.64] ;  /* 0x000000080c057981 */ /* 0x000ee4000c1e1900 */
[----:B---3--:R-:W-:Y:S02]  /*0ab0*/  IMAD R17, R5, 0x100, R3 ;  /* 0x0000010005117824 */ /* 0x008fe400078e0203 */
[----:B--2---:R2:W-:Y:S02]  /*0ac0*/  STG.E desc[UR8][R12.64], R7 ;  /* 0x000000070c007986 */ /* 0x0045e4000c101908 */
[----:B-1----:R-:W-:-:S02]  /*0ad0*/  IMAD.WIDE.U32 R8, R17, 0x4, R8 ;  /* 0x0000000411087825 */ /* 0x002fc400078e0008 */
[----:B------:R2:W-:Y:S04]  /*0ae0*/  STG.E desc[UR8][R14.64], R5 ;  /* 0x000000050e007986 */ /* 0x0005e8000c101908 */
[----:B------:R-:W3:Y:S02]  /*0af0*/  LDG.E R18, desc[UR8][R8.64] ;  /* 0x0000000808127981 */ /* 0x000ee4000c1e1900 */
[----:B---3--:R-:W-:-:S05]  /*0b00*/  VIADD R16, R18, 0x1800000 ;  /* 0x0180000012107836 */ /* 0x008fca0000000000 */
[----:B------:R-:W-:-:S04]  /*0b10*/  LOP3.LUT R16, R16, 0x7f800000, RZ, 0xc0, !PT ;  /* 0x7f80000010107812 */ /* 0x000fc800078ec0ff */
[----:B------:R-:W-:-:S13]  /*0b20*/  ISETP.GT.U32.AND P0, PT, R16, 0x1ffffff, PT ;  /* 0x01ffffff1000780c */ /* 0x000fda0003f04070 */
[----:B--2---:R-:W-:Y:S05]  /*0b30*/  @P0 BRA `(.L_x_6) ;  /* 0x0000000000100947 */ /* 0x004fea0003800000 */
[----:B------:R-:W-:-:S07]  /*0b40*/  MOV R12, 0xb60 ;  /* 0x00000b60000c7802 */ /* 0x000fce0000000f00 */
[----:B0-----:R-:W-:Y:S05]  /*0b50*/  CALL.REL.NOINC `($__internal_0_$__cuda_sm20_rcp_rn_f32_slowpath) ;  /* 0x0000005800f07944 */ /* 0x001fea0003c00000 */
[----:B------:R-:W-:Y:S01]  /*0b60*/  IMAD.MOV.U32 R5, RZ, RZ, R7 ;  /* 0x000000ffff057224 */ /* 0x000fe200078e0007 */
[----:B------:R-:W-:Y:S06]  /*0b70*/  BRA `(.L_x_7) ;  /* 0x0000000000107947 */ /* 0x000fec0003800000 */
.L_x_6:
[----:B------:R-:W1:Y:S02]  /*0b80*/  MUFU.RCP R5, R18 ;  /* 0x0000001200057308 */ /* 0x000e640000001000 */
[----:B-1----:R-:W-:-:S04]  /*0b90*/  FFMA R7, R18, R5, -1 ;  /* 0xbf80000012077423 */ /* 0x002fc80000000005 */
[----:B------:R-:W-:-:S04]  /*0ba0*/  FADD.FTZ R12, -R7, -RZ ;  /* 0x800000ff070c7221 */ /* 0x000fc80000010100 */
[----:B------:R-:W-:-:S07]  /*0bb0*/  FFMA R5, R5, R12, R5 ;  /* 0x0000000c05057223 */ /* 0x000fce0000000005 */
.L_x_7:
[----:B------:R1:W-:Y:S01]  /*0bc0*/  STG.E desc[UR8][R8.64], R5 ;  /* 0x0000000508007986 */ /* 0x0003e2000c101908 */
[----:B------:R-:W-:-:S13]  /*0bd0*/  ISETP.NE.AND P0, PT, R3, 0xff, PT ;  /* 0x000000ff0300780c */ /* 0x000fda0003f05270 */
[----:B-1----:R-:W-:Y:S05]  /*0be0*/  @!P0 BRA `(.L_x_1) ;  /* 0x0000000c00088947 */ /* 0x002fea0003800000 */
[C---:B------:R-:W-:Y:S01]  /*0bf0*/  ISETP.GE.U32.AND P0, PT, R26.reuse, 0x7, PT ;  /* 0x000000071a00780c */ /* 0x040fe20003f06070 */
[----:B------:R-:W-:Y:S02]  /*0c00*/  VIADD R7, R26, 0x1 ;  /* 0x000000011a077836 */ /* 0x000fe40000000000 */
[----:B------:R-:W-:-:S03]  /*0c10*/  IMAD.MOV.U32 R5, RZ, RZ, R3 ;  /* 0x000000ffff057224 */ /* 0x000fc600078e0003 */
[----:B------:R-:W-:-:S07]  /*0c20*/  LOP3.LUT P1, RZ, R7, 0x7, RZ, 0xc0, !PT ;  /* 0x0000000707ff7812 */ /* 0x000fce000782c0ff */
[----:B------:R-:W-:Y:S06]  /*0c30*/  @!P0 BRA `(.L_x_8) ;  /* 0x0000000400688947 */ /* 0x000fec0003800000 */
[----:B------:R-:W-:Y:S01]  /*0c40*/  LOP3.LUT R7, R7, 0xfffffff8, RZ, 0xc0, !PT ;  /* 0xfffffff807077812 */ /* 0x000fe200078ec0ff */
[----:B------:R-:W-:Y:S01]  /*0c50*/  IMAD.MOV.U32 R5, RZ, RZ, R3 ;  /* 0x000000ffff057224 */ /* 0x000fe200078e0003 */
[----:B------:R-:W-:-:S06]  /*0c60*/  UMOV UR4, URZ ;  /* 0x000000ff00047c82 */ /* 0x000fcc0008000000 */
.L_x_9:
[----:B-1----:R-:W1:Y:S01]  /*0c70*/  LDC.64 R12, c[0x0][0x388] ;  /* 0x0000e200ff0c7b82 */ /* 0x002e620000000a00 */
[----:B------:R-:W2:Y:S07]  /*0c80*/  LDG.E R16, desc[UR8][R14.64] ;  /* 0x000000080e107981 */ /* 0x000eae000c1e1900 */
[----:B------:R-:W3:Y:S01]  /*0c90*/  LDC.64 R8, c[0x0][0x380] ;  /* 0x0000e000ff087b82 */ /* 0x000ee20000000a00 */
[----:B-1----:R-:W-:-:S05]  /*0ca0*/  IMAD.WIDE.U32 R12, R5, 0x4, R12 ;  /* 0x00000004050c7825 */ /* 0x002fca00078e000c */
[----:B------:R-:W4:Y:S01]  /*0cb0*/  LDG.E R18, desc[UR8][R12.64+0x4] ;  /* 0x000004080c127981 */ /* 0x000f22000c1e1900 */
[----:B--2---:R-:W-:-:S04]  /*0cc0*/  IMAD R21, R16, 0x100, R3 ;  /* 0x0000010010157824 */ /* 0x004fc800078e0203 */
[----:B---3--:R-:W-:-:S06]  /*0cd0*/  IMAD.WIDE.U32 R20, R21, 0x4, R8 ;  /* 0x0000000415147825 */ /* 0x008fcc00078e0008 */
[----:B------:R-:W2:Y:S01]  /*0ce0*/  LDG.E R20, desc[UR8][R20.64] ;  /* 0x0000000814147981 */ /* 0x000ea2000c1e1900 */
[----:B----4-:R-:W-:-:S04]  /*0cf0*/  IMAD R17, R18, 0x100, R3 ;  /* 0x0000010012117824 */ /* 0x010fc800078e0203 */
[----:B------:R-:W-:-:S05]  /*0d00*/  IMAD.WIDE.U32 R16, R17, 0x4, R8 ;  /* 0x0000000411107825 */ /* 0x000fca00078e0008 */
[----:B------:R-:W2:Y:S02]  /*0d10*/  LDG.E R19, desc[UR8][R16.64] ;  /* 0x0000000810137981 */ /* 0x000ea4000c1e1900 */
[----:B--2---:R-:W-:-:S05]  /*0d20*/  FMUL R25, R20, R19 ;  /* 0x0000001314197220 */ /* 0x004fca0000400000 */
[----:B------:R1:W-:Y:S04]  /*0d30*/  STG.E desc[UR8][R16.64], R25 ;  /* 0x0000001910007986 */ /* 0x0003e8000c101908 */
[----:B------:R-:W2:Y:S04]  /*0d40*/  LDG.E R18, desc[UR8][R14.64] ;  /* 0x000000080e127981 */ /* 0x000ea8000c1e1900 */
[----:B------:R-:W3:Y:S01]  /*0d50*/  LDG.E R22, desc[UR8][R12.64+0x8] ;  /* 0x000008080c167981 */ /* 0x000ee2000c1e1900 */
[--C-:B--2---:R-:W-:Y:S02]  /*0d60*/  IMAD R23, R18, 0x100, R3.reuse ;  /* 0x0000010012177824 */ /* 0x104fe400078e0203 */
[----:B---3--:R-:W-:-:S02]  /*0d70*/  IMAD R19, R22, 0x100, R3 ;  /* 0x0000010016137824 */ /* 0x008fc400078e0203 */
[----:B------:R-:W-:-:S04]  /*0d80*/  IMAD.WIDE.U32 R22, R23, 0x4, R8 ;  /* 0x0000000417167825 */ /* 0x000fc800078e0008 */
[----:B------:R-:W-:Y:S02]  /*0d90*/  IMAD.WIDE.U32 R18, R19, 0x4, R8 ;  /* 0x0000000413127825 */ /* 0x000fe400078e0008 */
[----:B------:R-:W2:Y:S04]  /*0da0*/  LDG.E R22, desc[UR8][R22.64] ;  /* 0x0000000816167981 */ /* 0x000ea8000c1e1900 */
[----:B------:R-:W2:Y:S02]  /*0db0*/  LDG.E R21, desc[UR8][R18.64] ;  /* 0x0000000812157981 */ /* 0x000ea4000c1e1900 */
[----:B--2---:R-:W-:-:S05]  /*0dc0*/  FMUL R27, R22, R21 ;  /* 0x00000015161b7220 */ /* 0x004fca0000400000 */
[----:B------:R2:W-:Y:S04]  /*0dd0*/  STG.E desc[UR8][R18.64], R27 ;  /* 0x0000001b12007986 */ /* 0x0005e8000c101908 */
[----:B-1----:R-:W3:Y:S04]  /*0de0*/  LDG.E R16, desc[UR8][R14.64] ;  /* 0x000000080e107981 */ /* 0x002ee8000c1e1900 */
[----:B------:R-:W4:Y:S01]  /*0df0*/  LDG.E R20, desc[UR8][R12.64+0xc] ;  /* 0x00000c080c147981 */ /* 0x000f22000c1e1900 */
[--C-:B---3--:R-:W-:Y:S02]  /*0e00*/  IMAD R21, R16, 0x100, R3.reuse ;  /* 0x0000010010157824 */ /* 0x108fe400078e0203 */
[----:B----4-:R-:W-:-:S02]  /*0e10*/  IMAD R17, R20, 0x100, R3 ;  /* 0x0000010014117824 */ /* 0x010fc400078e0203 */
[----:B------:R-:W-:-:S04]  /*0e20*/  IMAD.WIDE.U32 R20, R21, 0x4, R8 ;  /* 0x0000000415147825 */ /* 0x000fc800078e0008 */
[----:B------:R-:W-:Y:S02]  /*0e30*/  IMAD.WIDE.U32 R16, R17, 0x4, R8 ;  /* 0x0000000411107825 */ /* 0x000fe400078e0008 */
[----:B------:R-:W3:Y:S04]  /*0e40*/  LDG.E R20, desc[UR8][R20.64] ;  /* 0x0000000814147981 */ /* 0x000ee8000c1e1900 */
[----:B------:R-:W3:Y:S02]  /*0e50*/  LDG.E R23, desc[UR8][R16.64] ;  /* 0x0000000810177981 */ /* 0x000ee4000c1e1900 */
[----:B---3--:R-:W-:-:S05]  /*0e60*/  FMUL R25, R20, R23 ;  /* 0x0000001714197220 */ /* 0x008fca0000400000 */
[----:B------:R1:W-:Y:S04]  /*0e70*/  STG.E desc[UR8][R16.64], R25 ;  /* 0x0000001910007986 */ /* 0x0003e8000c101908 */
[----:B--2---:R-:W2:Y:S04]  /*0e80*/  LDG.E R18, desc[UR8][R14.64] ;  /* 0x000000080e127981 */ /* 0x004ea8000c1e1900 */
        /* <DEDUP_REMOVED lines=46> */
[----:B------:R-:W2:Y:S01]  /*1170*/  LDG.E R21, desc[UR8][R8.64] ;  /* 0x0000000808157981 */ /* 0x000ea2000c1e1900 */
[----:B------:R-:W-:-:S06]  /*1180*/  UIADD3 UR4, UPT, UPT, UR4, 0x8, URZ ;  /* 0x0000000804047890 */ /* 0x000fcc000fffe0ff */
[----:B------:R-:W-:Y:S01]  /*1190*/  ISETP.NE.AND P0, PT, R7, UR4, PT ;  /* 0x0000000407007c0c */ /* 0x000fe2000bf05270 */
[----:B------:R-:W-:Y:S02]  /*11a0*/  VIADD R5, R5, 0x8 ;  /* 0x0000000805057836 */ /* 0x000fe40000000000 */
[----:B--2---:R-:W-:-:S05]  /*11b0*/  FMUL R21, R18, R21 ;  /* 0x0000001512157220 */ /* 0x004fca0000400000 */
[----:B------:R1:W-:Y:S05]  /*11c0*/  STG.E desc[UR8][R8.64], R21 ;  /* 0x0000001508007986 */ /* 0x0003ea000c101908 */
[----:B------:R-:W-:Y:S05]  /*11d0*/  @P0 BRA `(.L_x_9) ;  /* 0xfffffff800a40947 */ /* 0x000fea000383ffff */
.L_x_8:
[----:B------:R-:W-:Y:S05]  /*11e0*/  @!P1 BRA `(.L_x_1) ;  /* 0x0000000400889947 */ /* 0x000fea0003800000 */
[----:B------:R-:W-:-:S05]  /*11f0*/  IMAD.MOV R7, RZ, RZ, -R4 ;  /* 0x000000ffff077224 */ /* 0x000fca00078e0a04 */
[----:B------:R-:W-:-:S04]  /*1200*/  PRMT R7, R7, 0x7710, RZ ;  /* 0x0000771007077816 */ /* 0x000fc800000000ff */
[----:B------:R-:W-:-:S04]  /*1210*/  IADD3 R7, PT, PT, R6, 0x1, R7 ;  /* 0x0000000106077810 */ /* 0x000fc80007ffe007 */
[----:B------:R-:W-:-:S04]  /*1220*/  LOP3.LUT R7, R7, 0x7, RZ, 0xc0, !PT ;  /* 0x0000000707077812 */ /* 0x000fc800078ec0ff */
[C---:B------:R-:W-:Y:S01]  /*1230*/  LOP3.LUT P1, RZ, R7.reuse, 0x3, RZ, 0xc0, !PT ;  /* 0x0000000307ff7812 */ /* 0x040fe2000782c0ff */
[----:B-1----:R-:W-:-:S05]  /*1240*/  VIADD R8, R7, 0xffffffff ;  /* 0xffffffff07087836 */ /* 0x002fca0000000000 */
[----:B------:R-:W-:-:S13]  /*1250*/  ISETP.GE.U32.AND P0, PT, R8, 0x3, PT ;  /* 0x000000030800780c */ /* 0x000fda0003f06070 */
[----:B------:R-:W-:Y:S05]  /*1260*/  @!P0 BRA `(.L_x_10) ;  /* 0x0000000000b08947 */ /* 0x000fea0003800000 */
[----:B------:R-:W1:Y:S01]  /*1270*/  LDC.64 R12, c[0x0][0x388] ;  /* 0x0000e200ff0c7b82 */ /* 0x000e620000000a00 */
        /* <DEDUP_REMOVED lines=40> */
[----:B------:R-:W-:Y:S02]  /*1500*/  VIADD R5, R5, 0x4 ;  /* 0x0000000405057836 */ /* 0x000fe40000000000 */
[----:B--2---:R-:W-:-:S05]  /*1510*/  FMUL R21, R18, R21 ;  /* 0x0000001512157220 */ /* 0x004fca0000400000 */
[----:B------:R1:W-:Y:S02]  /*1520*/  STG.E desc[UR8][R8.64], R21 ;  /* 0x0000001508007986 */ /* 0x0003e4000c101908 */
.L_x_10:
[----:B------:R-:W-:Y:S05]  /*1530*/  @!P1 BRA `(.L_x_1) ;  /* 0x0000000000b49947 */ /* 0x000fea0003800000 */
[----:B-1----:R-:W-:-:S05]  /*1540*/  IMAD.MOV R7, RZ, RZ, -R2 ;  /* 0x000000ffff077224 */ /* 0x002fca00078e0a02 */
[----:B------:R-:W-:-:S05]  /*1550*/  PRMT R7, R7, 0x7710, RZ ;  /* 0x0000771007077816 */ /* 0x000fca00000000ff */
[----:B------:R-:W-:-:S05]  /*1560*/  IMAD.IADD R7, R6, 0x1, R7 ;  /* 0x0000000106077824 */ /* 0x000fca00078e0207 */
[C---:B------:R-:W-:Y:S02]  /*1570*/  LOP3.LUT P0, RZ, R7.reuse, 0x3, RZ, 0xc0, !PT ;  /* 0x0000000307ff7812 */ /* 0x040fe4000780c0ff */
[----:B------:R-:W-:-:S04]  /*1580*/  LOP3.LUT R6, R7, 0x1, RZ, 0xc0, !PT ;  /* 0x0000000107067812 */ /* 0x000fc800078ec0ff */
[----:B------:R-:W-:-:S07]  /*1590*/  ISETP.NE.U32.AND P1, PT, R6, 0x1, PT ;  /* 0x000000010600780c */ /* 0x000fce0003f25070 */
[----:B------:R-:W-:Y:S06]  /*15a0*/  @!P0 BRA `(.L_x_11) ;  /* 0x0000000000608947 */ /* 0x000fec0003800000 */
        /* <DEDUP_REMOVED lines=24> */
.L_x_11:
[----:B------:R-:W-:Y:S05]  /*1730*/  @!P1 BRA `(.L_x_1) ;  /* 0x0000000000349947 */ /* 0x000fea0003800000 */
[----:B------:R-:W2:Y:S01]  /*1740*/  LDC.64 R8, c[0x0][0x388] ;  /* 0x0000e200ff087b82 */ /* 0x000ea20000000a00 */
[----:B-1----:R-:W3:Y:S07]  /*1750*/  LDG.E R6, desc[UR8][R14.64] ;  /* 0x000000080e067981 */ /* 0x002eee000c1e1900 */
[----:B------:R-:W1:Y:S01]  /*1760*/  LDC.64 R12, c[0x0][0x380] ;  /* 0x0000e000ff0c7b82 */ /* 0x000e620000000a00 */
[----:B--2---:R-:W-:-:S06]  /*1770*/  IMAD.WIDE.U32 R8, R5, 0x4, R8 ;  /* 0x0000000405087825 */ /* 0x004fcc00078e0008 */
[----:B------:R-:W2:Y:S01]  /*1780*/  LDG.E R8, desc[UR8][R8.64+0x4] ;  /* 0x0000040808087981 */ /* 0x000ea2000c1e1900 */
[----:B---3--:R-:W-:-:S04]  /*1790*/  IMAD R7, R6, 0x100, R3 ;  /* 0x0000010006077824 */ /* 0x008fc800078e0203 */
[----:B-1----:R-:W-:-:S06]  /*17a0*/  IMAD.WIDE.U32 R6, R7, 0x4, R12 ;  /* 0x0000000407067825 */ /* 0x002fcc00078e000c */
[----:B------:R-:W3:Y:S01]  /*17b0*/  LDG.E R6, desc[UR8][R6.64] ;  /* 0x0000000806067981 */ /* 0x000ee2000c1e1900 */
[----:B--2---:R-:W-:-:S04]  /*17c0*/  IMAD R5, R8, 0x100, R3 ;  /* 0x0000010008057824 */ /* 0x004fc800078e0203 */
[----:B------:R-:W-:-:S05]  /*17d0*/  IMAD.WIDE.U32 R12, R5, 0x4, R12 ;  /* 0x00000004050c7825 */ /* 0x000fca00078e000c */
[----:B------:R-:W3:Y:S02]  /*17e0*/  LDG.E R5, desc[UR8][R12.64] ;  /* 0x000000080c057981 */ /* 0x000ee4000c1e1900 */
[----:B---3--:R-:W-:-:S05]  /*17f0*/  FMUL R5, R6, R5 ;  /* 0x0000000506057220 */ /* 0x008fca0000400000 */
[----:B------:R2:W-:Y:S02]  /*1800*/  STG.E desc[UR8][R12.64], R5 ;  /* 0x000000050c007986 */ /* 0x0005e4000c101908 */
.L_x_1:
[----:B------:R-:W-:Y:S05]  /*1810*/  BSYNC.RECONVERGENT B0 ;  /* 0x0000000000007941 */ /* 0x000fea0003800200 */
.L_x_0:
[C---:B------:R-:W-:Y:S01]  /*1820*/  ISETP.GT.U32.AND P0, PT, R0.reuse, 0xff, PT ;  /* 0x000000ff0000780c */ /* 0x040fe20003f04070 */
[----:B------:R-:W-:Y:S03]  /*1830*/  BSSY.RECONVERGENT B0, `(.L_x_12) ;  /* 0x000007a000007945 */ /* 0x000fe60003800200 */
[----:B------:R-:W-:-:S04]  /*1840*/  ISETP.LE.U32.OR P0, PT, R0, R3, P0 ;  /* 0x000000030000720c */ /* 0x000fc80000703470 */
[----:B------:R-:W-:-:S13]  /*1850*/  ISETP.EQ.OR P0, PT, R3, 0xff, P0 ;  /* 0x000000ff0300780c */ /* 0x000fda0000702670 */
[----:B------:R-:W-:Y:S05]  /*1860*/  @P0 BRA `(.L_x_13) ;  /* 0x0000000400d80947 */ /* 0x000fea0003800000 */
[----:B--2---:R-:W-:Y:S01]  /*1870*/  LOP3.LUT R5, R3, 0xff, RZ, 0x3c, !PT ;  /* 0x000000ff03057812 */ /* 0x004fe200078e3cff */
[----:B-1----:R-:W-:-:S03]  /*1880*/  IMAD.MOV.U32 R8, RZ, RZ, RZ ;  /* 0x000000ffff087224 */ /* 0x002fc600078e00ff */
[C---:B------:R-:W-:Y:S02]  /*1890*/  ISETP.GE.U32.AND P0, PT, R5.reuse, 0x4, PT ;  /* 0x000000040500780c */ /* 0x040fe40003f06070 */
[----:B------:R-:W-:Y:S01]  /*18a0*/  VIMNMX.U32 R6, PT, PT, R5, 0x1, !PT ;  /* 0x0000000105067848 */ /* 0x000fe20007fe0000 */
[----:B------:R-:W-:-:S03]  /*18b0*/  VIADD R5, R3, 0x1 ;  /* 0x0000000103057836 */ /* 0x000fc60000000000 */
[----:B------:R-:W-:-:S04]  /*18c0*/  LOP3.LUT R22, R6, 0x3, RZ, 0xc0, !PT ;  /* 0x0000000306167812 */ /* 0x000fc800078ec0ff */
[----:B------:R-:W-:-:S03]  /*18d0*/  ISETP.NE.AND P1, PT, R22, RZ, PT ;  /* 0x000000ff1600720c */ /* 0x000fc60003f25270 */
[----:B------:R-:W-:Y:S10]  /*18e0*/  @!P0 BRA `(.L_x_14) ;  /* 0x0000000000f88947 */ /* 0x000ff40003800000 */
[----:B------:R-:W-:Y:S01]  /*18f0*/  LOP3.LUT R8, R6, 0x7ffffffc, RZ, 0xc0, !PT ;  /* 0x7ffffffc06087812 */ /* 0x000fe200078ec0ff */
[----:B------:R-:W-:-:S06]  /*1900*/  UMOV UR4, URZ ;  /* 0x000000ff00047c82 */ /* 0x000fcc0008000000 */
.L_x_15:
[----:B-1----:R-:W2:Y:S01]  /*1910*/  LDG.E R12, desc[UR8][R10.64] ;  /* 0x000000080a0c7981 */ /* 0x002ea2000c1e1900 */
[----:B------:R-:W1:Y:S03]  /*1920*/  LDC.64 R6, c[0x0][0x380] ;  /* 0x0000e000ff067b82 */ /* 0x000e660000000a00 */
[----:B------:R-:W3:Y:S01]  /*1930*/  LDG.E R16, desc[UR8][R14.64] ;  /* 0x000000080e107981 */ /* 0x000ee2000c1e1900 */
[----:B------:R-:W-:Y:S02]  /*1940*/  VIADD R9, R5, UR4 ;  /* 0x0000000405097c36 */ /* 0x000fe40008000000 */
[C---:B--2---:R-:W-:Y:S02]  /*1950*/  IMAD R19, R12.reuse, 0x100, R3 ;  /* 0x000001000c137824 */ /* 0x044fe400078e0203 */
[--C-:B------:R-:W-:Y:S02]  /*1960*/  IMAD R13, R12, 0x100, R9.reuse ;  /* 0x000001000c0d7824 */ /* 0x100fe400078e0209 */
[----:B---3--:R-:W-:-:S02]  /*1970*/  IMAD R17, R16, 0x100, R9 ;  /* 0x0000010010117824 */ /* 0x008fc400078e0209 */
[----:B-1----:R-:W-:-:S04]  /*1980*/  IMAD.WIDE.U32 R18, R19, 0x4, R6 ;  /* 0x0000000413127825 */ /* 0x002fc800078e0006 */
[--C-:B------:R-:W-:Y:S02]  /*1990*/  IMAD.WIDE.U32 R16, R17, 0x4, R6.reuse ;  /* 0x0000000411107825 */ /* 0x100fe400078e0006 */
[----:B------:R-:W2:Y:S02]  /*19a0*/  LDG.E R18, desc[UR8][R18.64] ;  /* 0x0000000812127981 */ /* 0x000ea4000c1e1900 */
[----:B------:R-:W-:Y:S02]  /*19b0*/  IMAD.WIDE.U32 R12, R13, 0x4, R6 ;  /* 0x000000040d0c7825 */ /* 0x000fe400078e0006 */
[----:B------:R-:W2:Y:S04]  /*19c0*/  LDG.E R17, desc[UR8][R16.64] ;  /* 0x0000000810117981 */ /* 0x000ea8000c1e1900 */
[----:B------:R-:W2:Y:S02]  /*19d0*/  LDG.E R21, desc[UR8][R12.64] ;  /* 0x000000080c157981 */ /* 0x000ea4000c1e1900 */
[----:B--2---:R-:W-:-:S05]  /*19e0*/  FFMA R23, -R18, R17, R21 ;  /* 0x0000001112177223 */ /* 0x004fca0000000115 */
[----:B------:R1:W-:Y:S04]  /*19f0*/  STG.E desc[UR8][R12.64], R23 ;  /* 0x000000170c007986 */ /* 0x0003e8000c101908 */
[----:B------:R-:W2:Y:S04]  /*1a00*/  LDG.E R20, desc[UR8][R10.64] ;  /* 0x000000080a147981 */ /* 0x000ea8000c1e1900 */
[----:B------:R-:W3:Y:S01]  /*1a10*/  LDG.E R24, desc[UR8][R14.64] ;  /* 0x000000080e187981 */ /* 0x000ee2000c1e1900 */
[----:B------:R-:W-:Y:S02]  /*1a20*/  VIADD R25, R9, 0x1 ;  /* 0x0000000109197836 */ /* 0x000fe40000000000 */
[----:B--2---:R-:W-:-:S02]  /*1a30*/  IMAD R21, R20, 0x100, R3 ;  /* 0x0000010014157824 */ /* 0x004fc400078e0203 */
[--C-:B---3--:R-:W-:Y:S02]  /*1a40*/  IMAD R27, R24, 0x100, R25.reuse ;  /* 0x00000100181b7824 */ /* 0x108fe400078e0219 */
[----:B------:R-:W-:Y:S02]  /*1a50*/  IMAD R25, R20, 0x100, R25 ;  /* 0x0000010014197824 */ /* 0x000fe400078e0219 */
[----:B------:R-:W-:-:S04]  /*1a60*/  IMAD.WIDE.U32 R20, R21, 0x4, R6 ;  /* 0x0000000415147825 */ /* 0x000fc800078e0006 */
[--C-:B------:R-:W-:Y:S02]  /*1a70*/  IMAD.WIDE.U32 R18, R27, 0x4, R6.reuse ;  /* 0x000000041b127825 */ /* 0x100fe400078e0006 */
[----:B------:R-:W2:Y:S02]  /*1a80*/  LDG.E R20, desc[UR8][R20.64] ;  /* 0x0000000814147981 */ /* 0x000ea4000c1e1900 */
[----:B------:R-:W-:Y:S02]  /*1a90*/  IMAD.WIDE.U32 R16, R25, 0x4, R6 ;  /* 0x0000000419107825 */ /* 0x000fe400078e0006 */
[----:B------:R-:W2:Y:S04]  /*1aa0*/  LDG.E R19, desc[UR8][R18.64] ;  /* 0x0000000812137981 */ /* 0x000ea8000c1e1900 */
[----:B-1----:R-:W2:Y:S02]  /*1ab0*/  LDG.E R13, desc[UR8][R16.64] ;  /* 0x00000008100d7981 */ /* 0x002ea4000c1e1900 */
        /* <DEDUP_REMOVED lines=18> */
[----:B------:R-:W-:-:S04]  /*1be0*/  VIADD R24, R9, 0x3 ;  /* 0x0000000309187836 */ /* 0x000fc80000000000 */
[--C-:B--2---:R-:W-:Y:S02]  /*1bf0*/  IMAD R17, R17, 0x100, R24.reuse ;  /* 0x0000010011117824 */ /* 0x104fe400078e0218 */
[C---:B---3--:R-:W-:Y:S02]  /*1c00*/  IMAD R9, R16.reuse, 0x100, R3 ;  /* 0x0000010010097824 */ /* 0x048fe400078e0203 */
[----:B------:R-:W-:Y:S02]  /*1c10*/  IMAD R25, R16, 0x100, R24 ;  /* 0x0000010010197824 */ /* 0x000fe400078e0218 */
[----:B------:R-:W-:-:S04]  /*1c20*/  IMAD.WIDE.U32 R16, R17, 0x4, R6 ;  /* 0x0000000411107825 */ /* 0x000fc800078e0006 */
[--C-:B------:R-:W-:Y:S02]  /*1c30*/  IMAD.WIDE.U32 R18, R9, 0x4, R6.reuse ;  /* 0x0000000409127825 */ /* 0x100fe400078e0006 */
[----:B------:R-:W2:Y:S02]  /*1c40*/  LDG.E R17, desc[UR8][R16.64] ;  /* 0x0000000810117981 */ /* 0x000ea4000c1e1900 */
[----:B------:R-:W-:Y:S02]  /*1c50*/  IMAD.WIDE.U32 R6, R25, 0x4, R6 ;  /* 0x0000000419067825 */ /* 0x000fe400078e0006 */
[----:B------:R-:W2:Y:S04]  /*1c60*/  LDG.E R18, desc[UR8][R18.64] ;  /* 0x0000000812127981 */ /* 0x000ea8000c1e1900 */
[----:B------:R-:W2:Y:S01]  /*1c70*/  LDG.E R9, desc[UR8][R6.64] ;  /* 0x0000000806097981 */ /* 0x000ea2000c1e1900 */
[----:B------:R-:W-:-:S06]  /*1c80*/  UIADD3 UR4, UPT, UPT, UR4, 0x4, URZ ;  /* 0x0000000404047890 */ /* 0x000fcc000fffe0ff */
[----:B------:R-:W-:Y:S01]  /*1c90*/  ISETP.NE.AND P0, PT, R8, UR4, PT ;  /* 0x0000000408007c0c */ /* 0x000fe2000bf05270 */
[----:B--2---:R-:W-:-:S05]  /*1ca0*/  FFMA R9, -R18, R17, R9 ;  /* 0x0000001112097223 */ /* 0x004fca0000000109 */
[----:B------:R1:W-:Y:S07]  /*1cb0*/  STG.E desc[UR8][R6.64], R9 ;  /* 0x0000000906007986 */ /* 0x0003ee000c101908 */
[----:B------:R-:W-:Y:S05]  /*1cc0*/  @P0 BRA `(.L_x_15) ;  /* 0xfffffffc00100947 */ /* 0x000fea000383ffff */
.L_x_14:
[----:B------:R-:W-:Y:S05]  /*1cd0*/  @!P1 BRA `(.L_x_13) ;  /* 0x0000000000bc9947 */ /* 0x000fea0003800000 */
[----:B-1----:R-:W2:Y:S01]  /*1ce0*/  LDG.E R12, desc[UR8][R10.64] ;  /* 0x000000080a0c7981 */ /* 0x002ea2000c1e1900 */
[----:B------:R-:W1:Y:S03]  /*1cf0*/  LDC.64 R6, c[0x0][0x380] ;  /* 0x0000e000ff067b82 */ /* 0x000e660000000a00 */
[----:B------:R-:W3:Y:S01]  /*1d00*/  LDG.E R16, desc[UR8][R14.64] ;  /* 0x000000080e107981 */ /* 0x000ee2000c1e1900 */
[----:B------:R-:W-:Y:S02]  /*1d10*/  IMAD.IADD R5, R5, 0x1, R8 ;  /* 0x0000000105057824 */ /* 0x000fe400078e0208 */
        /* <DEDUP_REMOVED lines=8> */
[----:B------:R-:W2:Y:S01]  /*1da0*/  LDG.E R19, desc[UR8][R8.64] ;  /* 0x0000000808137981 */ /* 0x000ea2000c1e1900 */
[----:B------:R-:W-:Y:S01]  /*1db0*/  ISETP.NE.AND P0, PT, R22, 0x1, PT ;  /* 0x000000011600780c */ /* 0x000fe20003f05270 */
[----:B--2---:R-:W-:-:S05]  /*1dc0*/  FFMA R19, -R12, R17, R19 ;  /* 0x000000110c137223 */ /* 0x004fca0000000113 */
[----:B------:R3:W-:Y:S07]  /*1dd0*/  STG.E desc[UR8][R8.64], R19 ;  /* 0x0000001308007986 */ /* 0x0007ee000c101908 */
[----:B------:R-:W-:Y:S05]  /*1de0*/  @!P0 BRA `(.L_x_13) ;  /* 0x0000000000788947 */ /* 0x000fea0003800000 */
[----:B---3--:R-:W2:Y:S04]  /*1df0*/  LDG.E R8, desc[UR8][R10.64] ;  /* 0x000000080a087981 */ /* 0x008ea8000c1e1900 */
[----:B------:R-:W3:Y:S01]  /*1e00*/  LDG.E R9, desc[UR8][R14.64] ;  /* 0x000000080e097981 */ /* 0x000ee2000c1e1900 */
[----:B------:R-:W-:Y:S02]  /*1e10*/  VIADD R12, R5, 0x1 ;  /* 0x00000001050c7836 */ /* 0x000fe40000000000 */
[C---:B--2---:R-:W-:Y:S02]  /*1e20*/  IMAD R13, R8.reuse, 0x100, R3 ;  /* 0x00000100080d7824 */ /* 0x044fe400078e0203 */
[--C-:B------:R-:W-:Y:S02]  /*1e30*/  IMAD R19, R8, 0x100, R12.reuse ;  /* 0x0000010008137824 */ /* 0x100fe400078e020c */
[----:B---3--:R-:W-:-:S02]  /*1e40*/  IMAD R9, R9, 0x100, R12 ;  /* 0x0000010009097824 */ /* 0x008fc400078e020c */
[----:B------:R-:W-:-:S04]  /*1e50*/  IMAD.WIDE.U32 R12, R13, 0x4, R6 ;  /* 0x000000040d0c7825 */ /* 0x000fc800078e0006 */
        /* <DEDUP_REMOVED lines=9> */
[----:B------:R-:W2:Y:S04]  /*1ef0*/  LDG.E R14, desc[UR8][R14.64] ;  /* 0x000000080e0e7981 */ /* 0x000ea8000c1e1900 */
[----:B----4-:R-:W3:Y:S01]  /*1f00*/  LDG.E R8, desc[UR8][R10.64] ;  /* 0x000000080a087981 */ /* 0x010ee2000c1e1900 */
[----:B------:R-:W-:-:S04]  /*1f10*/  VIADD R5, R5, 0x2 ;  /* 0x0000000205057836 */ /* 0x000fc80000000000 */
[----:B--2---:R-:W-:Y:S02]  /*1f20*/  IMAD R13, R14, 0x100, R5 ;  /* 0x000001000e0d7824 */ /* 0x004fe400078e0205 */
[C---:B---3--:R-:W-:Y:S02]  /*1f30*/  IMAD R9, R8.reuse, 0x100, R3 ;  /* 0x0000010008097824 */ /* 0x048fe400078e0203 */
[----:B------:R-:W-:Y:S02]  /*1f40*/  IMAD R5, R8, 0x100, R5 ;  /* 0x0000010008057824 */ /* 0x000fe400078e0205 */
[----:B------:R-:W-:-:S04]  /*1f50*/  IMAD.WIDE.U32 R12, R13, 0x4, R6 ;  /* 0x000000040d0c7825 */ /* 0x000fc800078e0006 */
[--C-:B------:R-:W-:Y:S02]  /*1f60*/  IMAD.WIDE.U32 R8, R9, 0x4, R6.reuse ;  /* 0x0000000409087825 */ /* 0x100fe400078e0006 */
[----:B------:R-:W2:Y:S02]  /*1f70*/  LDG.E R13, desc[UR8][R12.64] ;  /* 0x000000080c0d7981 */ /* 0x000ea4000c1e1900 */
[----:B------:R-:W-:Y:S02]  /*1f80*/  IMAD.WIDE.U32 R6, R5, 0x4, R6 ;  /* 0x0000000405067825 */ /* 0x000fe400078e0006 */
[----:B------:R-:W2:Y:S04]  /*1f90*/  LDG.E R8, desc[UR8][R8.64] ;  /* 0x0000000808087981 */ /* 0x000ea8000c1e1900 */
[----:B------:R-:W2:Y:S02]  /*1fa0*/  LDG.E R5, desc[UR8][R6.64] ;  /* 0x0000000806057981 */ /* 0x000ea4000c1e1900 */
[----:B--2---:R-:W-:-:S05]  /*1fb0*/  FFMA R5, -R8, R13, R5 ;  /* 0x0000000d08057223 */ /* 0x004fca0000000105 */
[----:B------:R1:W-:Y:S02]  /*1fc0*/  STG.E desc[UR8][R6.64], R5 ;  /* 0x0000000506007986 */ /* 0x0003e4000c101908 */
.L_x_13:
[----:B------:R-:W-:Y:S05]  /*1fd0*/  BSYNC.RECONVERGENT B0 ;  /* 0x0000000000007941 */ /* 0x000fea0003800200 */
.L_x_12:
[----:B------:R-:W-:Y:S02]  /*1fe0*/  VIADD R3, R3, 0x1 ;  /* 0x0000000103037836 */ /* 0x000fe40000000000 */
[----:B------:R-:W-:Y:S02]  /*1ff0*/  VIADD R4, R4, 0x1 ;  /* 0x0000000104047836 */ /* 0x000fe40000000000 */
[----:B------:R-:W-:Y:S01]  /*2000*/  VIADD R2, R2, 0x1 ;  /* 0x0000000102027836 */ /* 0x000fe20000000000 */
[----:B------:R-:W-:-:S13]  /*2010*/  ISETP.NE.AND P0, PT, R3, 0x100, PT ;  /* 0x000001000300780c */ /* 0x000fda0003f05270 */
[----:B------:R-:W-:Y:S05]  /*2020*/  @P0 BRA `(.L_x_16) ;  /* 0xffffffe000240947 */ /* 0x000fea000383ffff */
[----:B-12---:R-:W1:Y:S01]  /*2030*/  LDC.64 R4, c[0x0][0x390] ;  /* 0x0000e400ff047b82 */ /* 0x006e620000000a00 */
[C---:B------:R-:W-:Y:S01]  /*2040*/  ISETP.NE.AND P0, PT, R0.reuse, RZ, PT ;  /* 0x000000ff0000720c */ /* 0x040fe20003f05270 */
[C---:B------:R-:W-:Y:S01]  /*2050*/  IMAD.SHL.U32 R2, R0.reuse, 0x100, RZ ;  /* 0x0000010000027824 */ /* 0x040fe200078e00ff */
[----:B------:R-:W-:Y:S01]  /*2060*/  ISETP.NE.AND P3, PT, R0, 0x4, PT ;  /* 0x000000040000780c */ /* 0x000fe20003f65270 */
[----:B------:R-:W-:Y:S01]  /*2070*/  BSSY.RECONVERGENT B0, `(.L_x_17) ;  /* 0x000038c000007945 */ /* 0x000fe20003800200 */
[----:B------:R-:W-:Y:S01]  /*2080*/  FSEL R3, RZ, 1, P0 ;  /* 0x3f800000ff037808 */ /* 0x000fe20000000000 */
[----:B------:R-:W-:Y:S01]  /*2090*/  VIADD R27, R2, 0x40 ;  /* 0x00000040021b7836 */ /* 0x000fe20000000000 */
[----:B------:R-:W-:Y:S01]  /*20a0*/  ISETP.NE.AND P0, PT, R0, 0x1, PT ;  /* 0x000000010000780c */ /* 0x000fe20003f05270 */
[----:B------:R-:W-:Y:S01]  /*20b0*/  VIADD R29, R2, 0x50 ;  /* 0x00000050021d7836 */ /* 0x000fe20000000000 */
[----:B------:R-:W-:Y:S01]  /*20c0*/  ISETP.NE.AND P1, PT, R0, 0x2, PT ;  /* 0x000000020000780c */ /* 0x000fe20003f25270 */
[C---:B------:R-:W-:Y:S01]  /*20d0*/  VIADD R18, R2.reuse, 0x60 ;  /* 0x0000006002127836 */ /* 0x040fe20000000000 */
[----:B---34-:R-:W-:Y:S01]  /*20e0*/  FSEL R9, RZ, 1, P0 ;  /* 0x3f800000ff097808 */ /* 0x018fe20000000000 */
[----:B------:R-:W-:Y:S01]  /*20f0*/  VIADD R20, R2, 0x70 ;  /* 0x0000007002147836 */ /* 0x000fe20000000000 */
[----:B------:R-:W-:Y:S01]  /*2100*/  ISETP.NE.AND P0, PT, R0, 0x6, PT ;  /* 0x000000060000780c */ /* 0x000fe20003f05270 */
[----:B------:R-:W-:Y:S01]  /*2110*/  VIADD R25, R2, 0x80 ;  /* 0x0000008002197836 */ /* 0x000fe20000000000 */
[----:B------:R-:W-:-:S02]  /*2120*/  FSEL R17, RZ, 1, P3 ;  /* 0x3f800000ff117808 */ /* 0x000fc40001800000 */
[C---:B------:R-:W-:Y:S02]  /*2130*/  ISETP.NE.AND P2, PT, R0.reuse, 0x3, PT ;  /* 0x000000030000780c */ /* 0x040fe40003f45270 */
[C---:B------:R-:W-:Y:S02]  /*2140*/  ISETP.NE.AND P4, PT, R0.reuse, 0x5, PT ;  /* 0x000000050000780c */ /* 0x040fe40003f85270 */
[----:B------:R-:W-:Y:S02]  /*2150*/  FSEL R13, RZ, 1, P1 ;  /* 0x3f800000ff0d7808 */ /* 0x000fe40000800000 */
[----:B------:R-:W-:Y:S01]  /*2160*/  ISETP.NE.AND P1, PT, R0, 0x7, PT ;  /* 0x000000070000780c */ /* 0x000fe20003f25270 */
[----:B-1----:R-:W-:Y:S01]  /*2170*/  IMAD.WIDE.U32 R6, R2, 0x4, R4 ;  /* 0x0000000402067825 */ /* 0x002fe200078e0004 */
[----:B------:R-:W-:Y:S02]  /*2180*/  FSEL R15, RZ, 1, P2 ;  /* 0x3f800000ff0f7808 */ /* 0x000fe40001000000 */
[----:B------:R-:W-:-:S02]  /*2190*/  FSEL R19, RZ, 1, P4 ;  /* 0x3f800000ff137808 */ /* 0x000fc40002000000 */
[----:B------:R1:W-:Y:S01]  /*21a0*/  STG.E desc[UR8][R6.64], R3 ;  /* 0x0000000306007986 */ /* 0x0003e2000c101908 */
[C---:B------:R-:W-:Y:S02]  /*21b0*/  ISETP.NE.AND P2, PT, R0.reuse, 0x8, PT ;  /* 0x000000080000780c */ /* 0x040fe40003f45270 */
[C---:B------:R-:W-:Y:S01]  /*21c0*/  ISETP.NE.AND P3, PT, R0.reuse, 0x9, PT ;  /* 0x000000090000780c */ /* 0x040fe20003f65270 */
[----:B------:R2:W-:Y:S01]  /*21d0*/  STG.E desc[UR8][R6.64+0x10], R17 ;  /* 0x0000101106007986 */ /* 0x0005e2000c101908 */
[----:B------:R-:W-:-:S03]  /*21e0*/  ISETP.NE.AND P4, PT, R0, 0x16, PT ;  /* 0x000000160000780c */ /* 0x000fc60003f85270 */
[----:B------:R3:W-:Y:S01]  /*21f0*/  STG.E desc[UR8][R6.64+0x4], R9 ;  /* 0x0000040906007986 */ /* 0x0007e2000c101908 */
[----:B-1----:R-:W-:-:S03]  /*2200*/  FSEL R3, RZ, 1, P0 ;  /* 0x3f800000ff037808 */ /* 0x002fc60000000000 */
[----:B------:R1:W-:Y:S01]  /*2210*/  STG.E desc[UR8][R6.64+0x8], R13 ;  /* 0x0000080d06007986 */ /* 0x0003e2000c101908 */
[----:B------:R-:W-:-:S03]  /*2220*/  ISETP.NE.AND P0, PT, R0, 0xa, PT ;  /* 0x0000000a0000780c */ /* 0x000fc60003f05270 */
[----:B------:R4:W-:Y:S01]  /*2230*/  STG.E desc[UR8][R6.64+0xc], R15 ;  /* 0x00000c0f06007986 */ /* 0x0009e2000c101908 */
[----:B--2---:R-:W-:Y:S02]  /*2240*/  FSEL R17, RZ, 1, P0 ;  /* 0x3f800000ff117808 */ /* 0x004fe40000000000 */
[----:B---3--:R-:W-:Y:S01]  /*2250*/  FSEL R9, RZ, 1, P1 ;  /* 0x3f800000ff097808 */ /* 0x008fe20000800000 */
[----:B------:R2:W-:Y:S01]  /*2260*/  STG.E desc[UR8][R6.64+0x14], R19 ;  /* 0x0000141306007986 */ /* 0x0005e2000c101908 */
[C---:B------:R-:W-:Y:S02]  /*2270*/  ISETP.NE.AND P0, PT, R0.reuse, 0xb, PT ;  /* 0x0000000b0000780c */ /* 0x040fe40003f05270 */
[----:B------:R-:W-:Y:S01]  /*2280*/  ISETP.NE.AND P1, PT, R0, 0xc, PT ;  /* 0x0000000c0000780c */ /* 0x000fe20003f25270 */
[----:B------:R3:W-:Y:S01]  /*2290*/  STG.E desc[UR8][R6.64+0x1c], R9 ;  /* 0x00001c0906007986 */ /* 0x0007e2000c101908 */
[----:B-1----:R-:W-:Y:S02]  /*22a0*/  FSEL R13, RZ, 1, P2 ;  /* 0x3f800000ff0d7808 */ /* 0x002fe40001000000 */
[----:B------:R-:W-:Y:S01]  /*22b0*/  FSEL R21, RZ, 1, P1 ;  /* 0x3f800000ff157808 */ /* 0x000fe20000800000 */
[----:B------:R1:W-:Y:S01]  /*22c0*/  STG.E desc[UR8][R6.64+0x28], R17 ;  /* 0x0000281106007986 */ /* 0x0003e2000c101908 */
[----:B----4-:R-:W-:-:S02]  /*22d0*/  FSEL R15, RZ, 1, P3 ;  /* 0x3f800000ff0f7808 */ /* 0x010fc40001800000 */
[C---:B------:R-:W-:Y:S01]  /*22e0*/  ISETP.NE.AND P2, PT, R0.reuse, 0xd, PT ;  /* 0x0000000d0000780c */ /* 0x040fe20003f45270 */
[----:B------:R4:W-:Y:S01]  /*22f0*/  STG.E desc[UR8][R6.64+0x20], R13 ;  /* 0x0000200d06007986 */ /* 0x0009e2000c101908 */
[----:B--2---:R-:W-:Y:S02]  /*2300*/  FSEL R19, RZ, 1, P0 ;  /* 0x3f800000ff137808 */ /* 0x004fe40000000000 */
[C---:B------:R-:W-:Y:S01]  /*2310*/  ISETP.NE.AND P0, PT, R0.reuse, 0xe, PT ;  /* 0x0000000e0000780c */ /* 0x040fe20003f05270 */
[----:B------:R2:W-:Y:S01]  /*2320*/  STG.E desc[UR8][R6.64+0x24], R15 ;  /* 0x0000240f06007986 */ /* 0x0005e2000c101908 */
[----:B------:R-:W-:Y:S02]  /*2330*/  ISETP.NE.AND P1, PT, R0, 0xf, PT ;  /* 0x0000000f0000780c */ /* 0x000fe40003f25270 */
[----:B---3--:R-:W-:Y:S01]  /*2340*/  FSEL R9, RZ, 1, P2 ;  /* 0x3f800000ff097808 */ /* 0x008fe20001000000 */
[----:B------:R3:W-:Y:S01]  /*2350*/  STG.E desc[UR8][R6.64+0x2c], R19 ;  /* 0x00002c1306007986 */ /* 0x0007e2000c101908 */
[----:B-1----:R-:W-:Y:S01]  /*2360*/  VIADD R17, R2, 0x10 ;  /* 0x0000001002117836 */ /* 0x002fe20000000000 */
[----:B------:R-:W-:-:S02]  /*2370*/  ISETP.NE.AND P2, PT, R0, 0x14, PT ;  /* 0x000000140000780c */ /* 0x000fc40003f45270 */
[----:B----4-:R-:W-:Y:S01]  /*2380*/  FSEL R13, RZ, 1, P0 ;  /* 0x3f800000ff0d7808 */ /* 0x010fe20000000000 */
[----:B------:R1:W-:Y:S01]  /*2390*/  STG.E desc[UR8][R6.64+0x30], R21 ;  /* 0x0000301506007986 */ /* 0x0003e2000c101908 */
[C---:B------:R-:W-:Y:S02]  /*23a0*/  ISETP.NE.AND P0, PT, R0.reuse, 0x10, PT ;  /* 0x000000100000780c */ /* 0x040fe40003f05270 */
[----:B--2---:R-:W-:Y:S01]  /*23b0*/  FSEL R15, RZ, 1, P1 ;  /* 0x3f800000ff0f7808 */ /* 0x004fe20000800000 */
[----:B------:R2:W-:Y:S01]  /*23c0*/  STG.E desc[UR8][R6.64+0x18], R3 ;  /* 0x0000180306007986 */ /* 0x0005e2000c101908 */
[----:B------:R-:W-:Y:S01]  /*23d0*/  ISETP.NE.AND P1, PT, R0, 0x11, PT ;  /* 0x000000110000780c */ /* 0x000fe20003f25270 */
[----:B---3--:R-:W-:Y:S02]  /*23e0*/  VIADD R19, R2, 0x20 ;  /* 0x0000002002137836 */ /* 0x008fe40000000000 */
[----:B------:R3:W-:Y:S01]  /*23f0*/  STG.E desc[UR8][R6.64+0x34], R9 ;  /* 0x0000340906007986 */ /* 0x0007e2000c101908 */
[----:B------:R-:W-:-:S02]  /*2400*/  FSEL R23, RZ, 1, P1 ;  /* 0x3f800000ff177808 */ /* 0x000fc40000800000 */
[----:B------:R-:W-:Y:S01]  /*2410*/  ISETP.NE.AND P1, PT, R0, 0x13, PT ;  /* 0x000000130000780c */ /* 0x000fe20003f25270 */
[----:B-1----:R-:W-:Y:S01]  /*2420*/  VIADD R21, R2, 0x30 ;  /* 0x0000003002157836 */ /* 0x002fe20000000000 */
[----:B------:R1:W-:Y:S01]  /*2430*/  STG.E desc[UR8][R6.64+0x38], R13 ;  /* 0x0000380d06007986 */ /* 0x0003e2000c101908 */
[C---:B------:R-:W-:Y:S02]  /*2440*/  ISETP.NE.AND P3, PT, R0.reuse, 0x15, PT ;  /* 0x000000150000780c */ /* 0x040fe40003f65270 */
[----:B--2---:R-:W-:Y:S01]  /*2450*/  FSEL R3, RZ, 1, P0 ;  /* 0x3f800000ff037808 */ /* 0x004fe20000000000 */
[----:B------:R2:W-:Y:S01]  /*2460*/  STG.E desc[UR8][R6.64+0x3c], R15 ;  /* 0x00003c0f06007986 */ /* 0x0005e2000c101908 */
[C---:B------:R-:W-:Y:S01]  /*2470*/  ISETP.NE.AND P0, PT, R0.reuse, 0x12, PT ;  /* 0x000000120000780c */ /* 0x040fe20003f05270 */
[--C-:B---3--:R-:W-:Y:S01]  /*2480*/  IMAD.WIDE.U32 R8, R19, 0x4, R4.reuse ;  /* 0x0000000413087825 */ /* 0x108fe200078e0004 */
[----:B------:R-:W-:Y:S02]  /*2490*/  FSEL R22, RZ, 1, P3 ;  /* 0x3f800000ff167808 */ /* 0x000fe40001800000 */
[----:B------:R-:W-:Y:S01]  /*24a0*/  ISETP.NE.AND P3, PT, R0, 0x1a, PT ;  /* 0x0000001a0000780c */ /* 0x000fe20003f65270 */
[----:B------:R-:W-:-:S04]  /*24b0*/  IMAD.WIDE.U32 R18, R18, 0x4, R4 ;  /* 0x0000000412127825 */ /* 0x000fc800078e0004 */
[----:B-1----:R-:W-:-:S04]  /*24c0*/  IMAD.WIDE.U32 R12, R21, 0x4, R4 ;  /* 0x00000004150c7825 */ /* 0x002fc800078e0004 */
[----:B--2---:R-:W-:-:S04]  /*24d0*/  IMAD.WIDE.U32 R6, R17, 0x4, R4 ;  /* 0x0000000411067825 */ /* 0x004fc800078e0004 */
[--C-:B------:R-:W-:Y:S01]  /*24e0*/  IMAD.WIDE.U32 R14, R27, 0x4, R4.reuse ;  /* 0x000000041b0e7825 */ /* 0x100fe200078e0004 */
[----:B------:R-:W-:Y:S01]  /*24f0*/  FSEL R27, RZ, 1, P1 ;  /* 0x3f800000ff1b7808 */ /* 0x000fe20000800000 */
[----:B------:R1:W-:Y:S01]  /*2500*/  STG.E desc[UR8][R6.64], R3 ;  /* 0x0000000306007986 */ /* 0x0003e2000c101908 */
[C---:B------:R-:W-:Y:S01]  /*2510*/  ISETP.NE.AND P1, PT, R0.reuse, 0x18, PT ;  /* 0x000000180000780c */ /* 0x040fe20003f25270 */
[--C-:B------:R-:W-:Y:S01]  /*2520*/  IMAD.WIDE.U32 R16, R29, 0x4, R4.reuse ;  /* 0x000000041d107825 */ /* 0x100fe200078e0004 */
[----:B------:R-:W-:Y:S01]  /*2530*/  FSEL R29, RZ, 1, P2 ;  /* 0x3f800000ff1d7808 */ /* 0x000fe20001000000 */
[----:B------:R2:W-:Y:S01]  /*2540*/  STG.E desc[UR8][R6.64+0x4], R23 ;  /* 0x0000041706007986 */ /* 0x0005e2000c101908 */
[----:B------:R-:W-:Y:S01]  /*2550*/  ISETP.NE.AND P2, PT, R0, 0x19, PT ;  /* 0x000000190000780c */ /* 0x000fe20003f45270 */
[--C-:B------:R-:W-:Y:S02]  /*2560*/  IMAD.WIDE.U32 R20, R20, 0x4, R4.reuse ;  /* 0x0000000414147825 */ /* 0x100fe400078e0004 */
[----:B------:R3:W-:Y:S02]  /*2570*/  STG.E desc[UR8][R6.64+0xc], R27 ;  /* 0x00000c1b06007986 */ /* 0x0007e4000c101908 */
[----:B------:R-:W-:Y:S01]  /*2580*/  IMAD.WIDE.U32 R4, R25, 0x4, R4 ;  /* 0x0000000419047825 */ /* 0x000fe200078e0004 */
[----:B------:R-:W-:Y:S01]  /*2590*/  FSEL R25, RZ, 1, P0 ;  /* 0x3f800000ff197808 */ /* 0x000fe20000000000 */
[----:B------:R4:W-:Y:S01]  /*25a0*/  STG.E desc[UR8][R6.64+0x10], R29 ;  /* 0x0000101d06007986 */ /* 0x0009e2000c101908 */
[----:B------:R-:W-:-:S02]  /*25b0*/  ISETP.NE.AND P0, PT, R0, 0x17, PT ;  /* 0x000000170000780c */ /* 0x000fc40003f05270 */
[----:B-1----:R-:W-:Y:S01]  /*25c0*/  FSEL R3, RZ, 1, P4 ;  /* 0x3f800000ff037808 */ /* 0x002fe20002000000 */
[----:B------:R1:W-:Y:S01]  /*25d0*/  STG.E desc[UR8][R6.64+0x8], R25 ;  /* 0x0000081906007986 */ /* 0x0003e2000c101908 */
[C---:B------:R-:W-:Y:S02]  /*25e0*/  ISETP.NE.AND P4, PT, R0.reuse, 0x1b, PT ;  /* 0x0000001b0000780c */ /* 0x040fe40003f85270 */
[----:B--2---:R-:W-:Y:S01]  /*25f0*/  FSEL R23, RZ, 1, P0 ;  /* 0x3f800000ff177808 */ /* 0x004fe20000000000 */
[----:B------:R2:W-:Y:S01]  /*2600*/  STG.E desc[UR8][R6.64+0x14], R22 ;  /* 0x0000141606007986 */ /* 0x0005e2000c101908 */
[----:B------:R-:W-:Y:S02]  /*2610*/  ISETP.NE.AND P0, PT, R0, 0x1c, PT ;  /* 0x0000001c0000780c */ /* 0x000fe40003f05270 */
[----:B---3--:R-:W-:Y:S01]  /*2620*/  FSEL R27, RZ, 1, P2 ;  /* 0x3f800000ff1b7808 */ /* 0x008fe20001000000 */
[----:B------:R3:W-:Y:S01]  /*2630*/  STG.E desc[UR8][R6.64+0x18], R3 ;  /* 0x0000180306007986 */ /* 0x0007e2000c101908 */
[----:B----4-:R-:W-:-:S02]  /*2640*/  FSEL R29, RZ, 1, P3 ;  /* 0x3f800000ff1d7808 */ /* 0x010fc40001800000 */
[C---:B------:R-:W-:Y:S01]  /*2650*/  ISETP.NE.AND P2, PT, R0.reuse, 0x1e, PT ;  /* 0x0000001e0000780c */ /* 0x040fe20003f45270 */
[----:B------:R4:W-:Y:S01]  /*2660*/  STG.E desc[UR8][R6.64+0x1c], R23 ;  /* 0x00001c1706007986 */ /* 0x0009e2000c101908 */
[----:B-1----:R-:W-:Y:S02]  /*2670*/  FSEL R25, RZ, 1, P1 ;  /* 0x3f800000ff197808 */ /* 0x002fe40000800000 */
[C---:B------:R-:W-:Y:S01]  /*2680*/  ISETP.NE.AND P1, PT, R0.reuse, 0x1d, PT ;  /* 0x0000001d0000780c */ /* 0x040fe20003f25270 */
[----:B------:R1:W-:Y:S01]  /*2690*/  STG.E desc[UR8][R6.64+0x24], R27 ;  /* 0x0000241b06007986 */ /* 0x0003e2000c101908 */
[----:B--2---:R-:W-:Y:S02]  /*26a0*/  FSEL R22, RZ, 1, P4 ;  /* 0x3f800000ff167808 */ /* 0x004fe40002000000 */
[C---:B------:R-:W-:Y:S01]  /*26b0*/  ISETP.NE.AND P3, PT, R0.reuse, 0x1f, PT ;  /* 0x0000001f0000780c */ /* 0x040fe20003f65270 */
[----:B------:R2:W-:Y:S01]  /*26c0*/  STG.E desc[UR8][R6.64+0x20], R25 ;  /* 0x0000201906007986 */ /* 0x0005e2000c101908 */
[----:B------:R-:W-:-:S02]  /*26d0*/  ISETP.NE.AND P4, PT, R0, 0x20, PT ;  /* 0x000000200000780c */ /* 0x000fc40003f85270 */
[----:B---3--:R-:W-:Y:S01]  /*26e0*/  FSEL R3, RZ, 1, P0 ;  /* 0x3f800000ff037808 */ /* 0x008fe20000000000 */
[----:B------:R3:W-:Y:S01]  /*26f0*/  STG.E desc[UR8][R6.64+0x28], R29 ;  /* 0x0000281d06007986 */ /* 0x0007e2000c101908 */
[----:B----4-:R-:W-:Y:S02]  /*2700*/  FSEL R23, RZ, 1, P1 ;  /* 0x3f800000ff177808 */ /* 0x010fe40000800000 */
[C---:B------:R-:W-:Y:S01]  /*2710*/  ISETP.NE.AND P0, PT, R0.reuse, 0x21, PT ;  /* 0x000000210000780c */ /* 0x040fe20003f05270 */
[----:B------:R4:W-:Y:S01]  /*2720*/  STG.E desc[UR8][R6.64+0x2c], R22 ;  /* 0x00002c1606007986 */ /* 0x0009e2000c101908 */
[----:B------:R-:W-:Y:S02]  /*2730*/  ISETP.NE.AND P1, PT, R0, 0x22, PT ;  /* 0x000000220000780c */ /* 0x000fe40003f25270 */
[----:B-1----:R-:W-:Y:S01]  /*2740*/  FSEL R27, RZ, 1, P3 ;  /* 0x3f800000ff1b7808 */ /* 0x002fe20001800000 */
[----:B------:R1:W-:Y:S01]  /*2750*/  STG.E desc[UR8][R6.64+0x30], R3 ;  /* 0x0000300306007986 */ /* 0x0003e2000c101908 */
[----:B--2---:R-:W-:-:S02]  /*2760*/  FSEL R25, RZ, 1, P2 ;  /* 0x3f800000ff197808 */ /* 0x004fc40001000000 */
[C---:B------:R-:W-:Y:S01]  /*2770*/  ISETP.NE.AND P2, PT, R0.reuse, 0x23, PT ;  /* 0x000000230000780c */ /* 0x040fe20003f45270 */
[----:B------:R2:W-:Y:S01]  /*2780*/  STG.E desc[UR8][R6.64+0x34], R23 ;  /* 0x0000341706007986 */ /* 0x0005e2000c101908 */
[----:B---3--:R-:W-:Y:S02]  /*2790*/  FSEL R29, RZ, 1, P4 ;  /* 0x3f800000ff1d7808 */ /* 0x008fe40002000000 */
[C---:B------:R-:W-:Y:S01]  /*27a0*/  ISETP.NE.AND P3, PT, R0.reuse, 0x24, PT ;  /* 0x000000240000780c */ /* 0x040fe20003f65270 */
[----:B------:R3:W-:Y:S01]  /*27b0*/  STG.E desc[UR8][R6.64+0x38], R25 ;  /* 0x0000381906007986 */ /* 0x0007e2000c101908 */
[----:B------:R-:W-:Y:S02]  /*27c0*/  ISETP.NE.AND P4, PT, R0, 0x25, PT ;  /* 0x000000250000780c */ /* 0x000fe40003f85270 */
[----:B----4-:R-:W-:Y:S01]  /*27d0*/  FSEL R22, RZ, 1, P0 ;  /* 0x3f800000ff167808 */ /* 0x010fe20000000000 */
[----:B------:R4:W-:Y:S01]  /*27e0*/  STG.E desc[UR8][R6.64+0x3c], R27 ;  /* 0x00003c1b06007986 */ /* 0x0009e2000c101908 */
[----:B-1----:R-:W-:-:S02]  /*27f0*/  FSEL R3, RZ, 1, P1 ;  /* 0x3f800000ff037808 */ /* 0x002fc40000800000 */
[C---:B------:R-:W-:Y:S01]  /*2800*/  ISETP.NE.AND P0, PT, R0.reuse, 0x26, PT ;  /* 0x000000260000780c */ /* 0x040fe20003f05270 */
[----:B------:R1:W-:Y:S01]  /*2810*/  STG.E desc[UR8][R8.64], R29 ;  /* 0x0000001d08007986 */ /* 0x0003e2000c101908 */
[----:B--2---:R-:W-:Y:S02]  /*2820*/  FSEL R23, RZ, 1, P2 ;  /* 0x3f800000ff177808 */ /* 0x004fe40001000000 */
[C---:B------:R-:W-:Y:S01]  /*2830*/  ISETP.NE.AND P1, PT, R0.reuse, 0x27, PT ;  /* 0x000000270000780c */ /* 0x040fe20003f25270 */
[----:B------:R2:W-:Y:S01]  /*2840*/  STG.E desc[UR8][R8.64+0x8], R3 ;  /* 0x0000080308007986 */ /* 0x0005e2000c101908 */
[----:B---3--:R-:W-:Y:S02]  /*2850*/  FSEL R25, RZ, 1, P3 ;  /* 0x3f800000ff197808 */ /* 0x008fe40001800000 */
[----:B------:R-:W-:Y:S01]  /*2860*/  ISETP.NE.AND P2, PT, R0, 0x28, PT ;  /* 0x000000280000780c */ /* 0x000fe20003f45270 */
[----:B------:R3:W-:Y:S01]  /*2870*/  STG.E desc[UR8][R8.64+0xc], R23 ;  /* 0x00000c1708007986 */ /* 0x0007e2000c101908 */
[----:B----4-:R-:W-:-:S02]  /*2880*/  FSEL R7, RZ, 1, P4 ;  /* 0x3f800000ff077808 */ /* 0x010fc40002000000 */
[C---:B------:R-:W-:Y:S01]  /*2890*/  ISETP.NE.AND P3, PT, R0.reuse, 0x29, PT ;  /* 0x000000290000780c */ /* 0x040fe20003f65270 */
[----:B------:R4:W-:Y:S01]  /*28a0*/  STG.E desc[UR8][R8.64+0x10], R25 ;  /* 0x0000101908007986 */ /* 0x0009e2000c101908 */
[C---:B------:R-:W-:Y:S02]  /*28b0*/  ISETP.NE.AND P4, PT, R0.reuse, 0x2a, PT ;  /* 0x0000002a0000780c */ /* 0x040fe40003f85270 */
[----:B------:R-:W-:Y:S01]  /*28c0*/  FSEL R27, RZ, 1, P0 ;  /* 0x3f800000ff1b7808 */ /* 0x000fe20000000000 */
[----:B------:R5:W-:Y:S01]  /*28d0*/  STG.E desc[UR8][R8.64+0x14], R7 ;  /* 0x0000140708007986 */ /* 0x000be2000c101908 */
[----:B-1----:R-:W-:Y:S02]  /*28e0*/  FSEL R29, RZ, 1, P1 ;  /* 0x3f800000ff1d7808 */ /* 0x002fe40000800000 */
[----:B------:R-:W-:Y:S01]  /*28f0*/  ISETP.NE.AND P0, PT, R0, 0x2b, PT ;  /* 0x0000002b0000780c */ /* 0x000fe20003f05270 */
[----:B------:R1:W-:Y:S01]  /*2900*/  STG.E desc[UR8][R8.64+0x18], R27 ;  /* 0x0000181b08007986 */ /* 0x0003e2000c101908 */
[----:B--2---:R-:W-:-:S02]  /*2910*/  FSEL R3, RZ, 1, P2 ;  /* 0x3f800000ff037808 */ /* 0x004fc40001000000 */
[C---:B------:R-:W-:Y:S01]  /*2920*/  ISETP.NE.AND P1, PT, R0.reuse, 0x2c, PT ;  /* 0x0000002c0000780c */ /* 0x040fe20003f25270 */
[----:B------:R2:W-:Y:S01]  /*2930*/  STG.E desc[UR8][R8.64+0x1c], R29 ;  /* 0x00001c1d08007986 */ /* 0x0005e2000c101908 */
[----:B---3--:R-:W-:Y:S02]  /*2940*/  FSEL R23, RZ, 1, P3 ;  /* 0x3f800000ff177808 */ /* 0x008fe40001800000 */
[C---:B------:R-:W-:Y:S01]  /*2950*/  ISETP.NE.AND P2, PT, R0.reuse, 0x2d, PT ;  /* 0x0000002d0000780c */ /* 0x040fe20003f45270 */
[----:B------:R3:W-:Y:S01]  /*2960*/  STG.E desc[UR8][R8.64+0x20], R3 ;  /* 0x0000200308007986 */ /* 0x0007e2000c101908 */
[----:B----4-:R-:W-:Y:S02]  /*2970*/  FSEL R25, RZ, 1, P4 ;  /* 0x3f800000ff197808 */ /* 0x010fe40002000000 */
[C---:B------:R-:W-:Y:S01]  /*2980*/  ISETP.NE.AND P3, PT, R0.reuse, 0x2e, PT ;  /* 0x0000002e0000780c */ /* 0x040fe20003f65270 */
[----:B------:R4:W-:Y:S01]  /*2990*/  STG.E desc[UR8][R8.64+0x24], R23 ;  /* 0x0000241708007986 */ /* 0x0009e2000c101908 */
[----:B------:R-:W-:-:S02]  /*29a0*/  ISETP.NE.AND P4, PT, R0, 0x2f, PT ;  /* 0x0000002f0000780c */ /* 0x000fc40003f85270 */
[----:B-----5:R-:W-:Y:S01]  /*29b0*/  FSEL R7, RZ, 1, P0 ;  /* 0x3f800000ff077808 */ /* 0x020fe20000000000 */
[----:B------:R5:W-:Y:S01]  /*29c0*/  STG.E desc[UR8][R8.64+0x28], R25 ;  /* 0x0000281908007986 */ /* 0x000be2000c101908 */
[----:B-1----:R-:W-:Y:S02]  /*29d0*/  FSEL R27, RZ, 1, P1 ;  /* 0x3f800000ff1b7808 */ /* 0x002fe40000800000 */
[C---:B------:R-:W-:Y:S01]  /*29e0*/  ISETP.NE.AND P0, PT, R0.reuse, 0x30, PT ;  /* 0x000000300000780c */ /* 0x040fe20003f05270 */
[----:B------:R1:W-:Y:S01]  /*29f0*/  STG.E desc[UR8][R8.64+0x2c], R7 ;  /* 0x00002c0708007986 */ /* 0x0003e2000c101908 */
[----:B--2---:R-:W-:Y:S02]  /*2a00*/  FSEL R29, RZ, 1, P2 ;  /* 0x3f800000ff1d7808 */ /* 0x004fe40001000000 */
[----:B------:R-:W-:Y:S01]  /*2a10*/  ISETP.NE.AND P1, PT, R0, 0x31, PT ;  /* 0x000000310000780c */ /* 0x000fe20003f25270 */
[----:B------:R2:W-:Y:S01]  /*2a20*/  STG.E desc[UR8][R8.64+0x30], R27 ;  /* 0x0000301b08007986 */ /* 0x0005e2000c101908 */
[----:B---3--:R-:W-:-:S02]  /*2a30*/  FSEL R3, RZ, 1, P3 ;  /* 0x3f800000ff037808 */ /* 0x008fc40001800000 */
[C---:B------:R-:W-:Y:S01]  /*2a40*/  ISETP.NE.AND P2, PT, R0.reuse, 0x32, PT ;  /* 0x000000320000780c */ /* 0x040fe20003f45270 */
[----:B------:R3:W-:Y:S01]  /*2a50*/  STG.E desc[UR8][R8.64+0x34], R29 ;  /* 0x0000341d08007986 */ /* 0x0007e2000c101908 */
[----:B----4-:R-:W-:Y:S02]  /*2a60*/  FSEL R23, RZ, 1, P4 ;  /* 0x3f800000ff177808 */ /* 0x010fe40002000000 */
[C---:B------:R-:W-:Y:S01]  /*2a70*/  ISETP.NE.AND P3, PT, R0.reuse, 0x33, PT ;  /* 0x000000330000780c */ /* 0x040fe20003f65270 */
[----:B------:R4:W-:Y:S01]  /*2a80*/  STG.E desc[UR8][R8.64+0x38], R3 ;  /* 0x0000380308007986 */ /* 0x0009e2000c101908 */
[----:B------:R-:W-:Y:S02]  /*2a90*/  ISETP.NE.AND P4, PT, R0, 0x34, PT ;  /* 0x000000340000780c */ /* 0x000fe40003f85270 */
[----:B-----5:R-:W-:Y:S01]  /*2aa0*/  FSEL R25, RZ, 1, P0 ;  /* 0x3f800000ff197808 */ /* 0x020fe20000000000 */
[----:B------:R-:W-:Y:S01]  /*2ab0*/  STG.E desc[UR8][R8.64+0x4], R22 ;  /* 0x0000041608007986 */ /* 0x000fe2000c101908 */
        /* <DEDUP_REMOVED lines=13> */
[----:B-1----:R-:W-:Y:S01]  /*2b90*/  FSEL R9, RZ, 1, P0 ;  /* 0x3f800000ff097808 */ /* 0x002fe20000000000 */
[----:B------:R1:W-:Y:S01]  /*2ba0*/  STG.E desc[UR8][R12.64+0x10], R3 ;  /* 0x000010030c007986 */ /* 0x0003e2000c101908 */
[----:B------:R-:W-:Y:S02]  /*2bb0*/  FSEL R23, RZ, 1, P1 ;  /* 0x3f800000ff177808 */ /* 0x000fe40000800000 */
        /* <DEDUP_REMOVED lines=12> */
[----:B-1----:R-:W-:Y:S01]  /*2c80*/  FSEL R3, RZ, 1, P0 ;  /* 0x3f800000ff037808 */ /* 0x002fe20000000000 */
[----:B------:R1:W-:Y:S01]  /*2c90*/  STG.E desc[UR8][R12.64+0x24], R27 ;  /* 0x0000241b0c007986 */ /* 0x0003e2000c101908 */
[----:B-----5:R-:W-:Y:S02]  /*2ca0*/  FSEL R9, RZ, 1, P1 ;  /* 0x3f800000ff097808 */ /* 0x020fe40000800000 */
        /* <DEDUP_REMOVED lines=12> */
[----:B-1----:R-:W-:Y:S01]  /*2d70*/  FSEL R27, RZ, 1, P0 ;  /* 0x3f800000ff1b7808 */ /* 0x002fe20000000000 */
[----:B------:R1:W-:Y:S01]  /*2d80*/  STG.E desc[UR8][R12.64+0x38], R25 ;  /* 0x000038190c007986 */ /* 0x0003e2000c101908 */
[----:B-----5:R-:W-:-:S02]  /*2d90*/  FSEL R3, RZ, 1, P1 ;  /* 0x3f800000ff037808 */ /* 0x020fc40000800000 */
[C---:B------:R-:W-:Y:S01]  /*2da0*/  ISETP.NE.AND P0, PT, R0.reuse, 0x44, PT ;  /* 0x000000440000780c */ /* 0x040fe20003f05270 */
[----:B------:R-:W-:Y:S01]  /*2db0*/  STG.E desc[UR8][R12.64+0xc], R29 ;  /* 0x00000c1d0c007986 */ /* 0x000fe2000c101908 */
        /* <DEDUP_REMOVED lines=21> */
[----:B-1----:R-:W-:Y:S02]  /*2f10*/  FSEL R23, RZ, 1, P4 ;  /* 0x3f800000ff177808 */ /* 0x002fe40002000000 */
[C---:B------:R-:W-:Y:S01]  /*2f20*/  ISETP.NE.AND P3, PT, R0.reuse, 0x4c, PT ;  /* 0x0000004c0000780c */ /* 0x040fe20003f65270 */
[----:B------:R1:W-:Y:S01]  /*2f30*/  STG.E desc[UR8][R14.64+0x18], R3 ;  /* 0x000018030e007986 */ /* 0x0003e2000c101908 */
[----:B------:R-:W-:-:S02]  /*2f40*/  ISETP.NE.AND P4, PT, R0, 0x4d, PT ;  /* 0x0000004d0000780c */ /* 0x000fc40003f85270 */
[----:B--2---:R-:W-:Y:S01]  /*2f50*/  FSEL R7, RZ, 1, P0 ;  /* 0x3f800000ff077808 */ /* 0x004fe20000000000 */
[----:B------:R2:W-:Y:S01]  /*2f60*/  STG.E desc[UR8][R14.64+0x1c], R9 ;  /* 0x00001c090e007986 */ /* 0x0005e2000c101908 */
[----:B---3--:R-:W-:Y:S02]  /*2f70*/  FSEL R25, RZ, 1, P1 ;  /* 0x3f800000ff197808 */ /* 0x008fe40000800000 */
[C---:B------:R-:W-:Y:S01]  /*2f80*/  ISETP.NE.AND P0, PT, R0.reuse, 0x4e, PT ;  /* 0x0000004e0000780c */ /* 0x040fe20003f05270 */
[----:B------:R3:W-:Y:S01]  /*2f90*/  STG.E desc[UR8][R14.64+0x20], R23 ;  /* 0x000020170e007986 */ /* 0x0007e2000c101908 */
[----:B----4-:R-:W-:Y:S02]  /*2fa0*/  FSEL R13, RZ, 1, P2 ;  /* 0x3f800000ff0d7808 */ /* 0x010fe40001000000 */
[----:B------:R-:W-:Y:S01]  /*2fb0*/  ISETP.NE.AND P1, PT, R0, 0x4f, PT ;  /* 0x0000004f0000780c */ /* 0x000fe20003f25270 */
[----:B------:R4:W-:Y:S01]  /*2fc0*/  STG.E desc[UR8][R14.64+0x24], R7 ;  /* 0x000024070e007986 */ /* 0x0009e2000c101908 */
[----:B-1----:R-:W-:-:S02]  /*2fd0*/  FSEL R3, RZ, 1, P3 ;  /* 0x3f800000ff037808 */ /* 0x002fc40001800000 */
        /* <DEDUP_REMOVED lines=20> */
[C---:B------:R-:W-:Y:S02]  /*3120*/  ISETP.NE.AND P4, PT, R0.reuse, 0x57, PT ;  /* 0x000000570000780c */ /* 0x040fe40003f85270 */
[----:B----4-:R-:W-:Y:S01]  /*3130*/  FSEL R9, RZ, 1, P0 ;  /* 0x3f800000ff097808 */ /* 0x010fe20000000000 */
[----:B------:R4:W-:Y:S01]  /*3140*/  STG.E desc[UR8][R16.64+0x8], R3 ;  /* 0x0000080310007986 */ /* 0x0009e2000c101908 */
[----:B-1----:R-:W-:Y:S02]  /*3150*/  FSEL R23, RZ, 1, P1 ;  /* 0x3f800000ff177808 */ /* 0x002fe40000800000 */
[----:B------:R-:W-:Y:S01]  /*3160*/  ISETP.NE.AND P0, PT, R0, 0x58, PT ;  /* 0x000000580000780c */ /* 0x000fe20003f05270 */
[----:B------:R1:W-:Y:S01]  /*3170*/  STG.E desc[UR8][R16.64+0xc], R9 ;  /* 0x00000c0910007986 */ /* 0x0003e2000c101908 */
[----:B--2---:R-:W-:-:S02]  /*3180*/  FSEL R7, RZ, 1, P2 ;  /* 0x3f800000ff077808 */ /* 0x004fc40001000000 */
[C---:B------:R-:W-:Y:S01]  /*3190*/  ISETP.NE.AND P1, PT, R0.reuse, 0x59, PT ;  /* 0x000000590000780c */ /* 0x040fe20003f25270 */
[----:B------:R2:W-:Y:S01]  /*31a0*/  STG.E desc[UR8][R16.64+0x10], R23 ;  /* 0x0000101710007986 */ /* 0x0005e2000c101908 */
[----:B------:R-:W-:Y:S02]  /*31b0*/  FSEL R15, RZ, 1, P3 ;  /* 0x3f800000ff0f7808 */ /* 0x000fe40001800000 */
[C---:B------:R-:W-:Y:S01]  /*31c0*/  ISETP.NE.AND P2, PT, R0.reuse, 0x5a, PT ;  /* 0x0000005a0000780c */ /* 0x040fe20003f45270 */
[----:B------:R5:W-:Y:S01]  /*31d0*/  STG.E desc[UR8][R16.64+0x14], R7 ;  /* 0x0000140710007986 */ /* 0x000be2000c101908 */
[----:B---3--:R-:W-:Y:S02]  /*31e0*/  FSEL R13, RZ, 1, P4 ;  /* 0x3f800000ff0d7808 */ /* 0x008fe40002000000 */
[C---:B------:R-:W-:Y:S01]  /*31f0*/  ISETP.NE.AND P3, PT, R0.reuse, 0x5b, PT ;  /* 0x0000005b0000780c */ /* 0x040fe20003f65270 */
[----:B------:R3:W-:Y:S01]  /*3200*/  STG.E desc[UR8][R16.64+0x18], R15 ;  /* 0x0000180f10007986 */ /* 0x0007e2000c101908 */
[----:B------:R-:W-:-:S02]  /*3210*/  ISETP.NE.AND P4, PT, R0, 0x5c, PT ;  /* 0x0000005c0000780c */ /* 0x000fc40003f85270 */
[----:B----4-:R-:W-:Y:S01]  /*3220*/  FSEL R3, RZ, 1, P0 ;  /* 0x3f800000ff037808 */ /* 0x010fe20000000000 */
[----:B------:R4:W-:Y:S01]  /*3230*/  STG.E desc[UR8][R16.64+0x1c], R13 ;  /* 0x00001c0d10007986 */ /* 0x0009e2000c101908 */
[----:B-1----:R-:W-:Y:S02]  /*3240*/  FSEL R9, RZ, 1, P1 ;  /* 0x3f800000ff097808 */ /* 0x002fe40000800000 */
[C---:B------:R-:W-:Y:S01]  /*3250*/  ISETP.NE.AND P0, PT, R0.reuse, 0x5d, PT ;  /* 0x0000005d0000780c */ /* 0x040fe20003f05270 */
[----:B------:R1:W-:Y:S01]  /*3260*/  STG.E desc[UR8][R16.64+0x20], R3 ;  /* 0x0000200310007986 */ /* 0x0003e2000c101908 */
[----:B--2---:R-:W-:Y:S02]  /*3270*/  FSEL R23, RZ, 1, P2 ;  /* 0x3f800000ff177808 */ /* 0x004fe40001000000 */
[----:B------:R-:W-:Y:S01]  /*3280*/  ISETP.NE.AND P1, PT, R0, 0x5e, PT ;  /* 0x0000005e0000780c */ /* 0x000fe20003f25270 */
[----:B------:R2:W-:Y:S01]  /*3290*/  STG.E desc[UR8][R16.64+0x24], R9 ;  /* 0x0000240910007986 */ /* 0x0005e2000c101908 */
[----:B-----5:R-:W-:-:S02]  /*32a0*/  FSEL R7, RZ, 1, P3 ;  /* 0x3f800000ff077808 */ /* 0x020fc40001800000 */
        /* <DEDUP_REMOVED lines=14> */
[----:B-----5:R-:W-:Y:S02]  /*3390*/  FSEL R23, RZ, 1, P3 ;  /* 0x3f800000ff177808 */ /* 0x020fe40001800000 */
[----:B------:R-:W-:Y:S01]  /*33a0*/  ISETP.NE.AND P2, PT, R0, 0x64, PT ;  /* 0x000000640000780c */ /* 0x000fe20003f45270 */
[----:B------:R5:W-:Y:S01]  /*33b0*/  STG.E desc[UR8][R16.64+0x3c], R9 ;  /* 0x00003c0910007986 */ /* 0x000be2000c101908 */
[----:B---3--:R-:W-:-:S02]  /*33c0*/  FSEL R7, RZ, 1, P4 ;  /* 0x3f800000ff077808 */ /* 0x008fc40002000000 */
[C---:B------:R-:W-:Y:S01]  /*33d0*/  ISETP.NE.AND P3, PT, R0.reuse, 0x65, PT ;  /* 0x000000650000780c */ /* 0x040fe20003f65270 */
[----:B------:R-:W-:Y:S01]  /*33e0*/  STG.E desc[UR8][R16.64], R25 ;  /* 0x0000001910007986 */ /* 0x000fe2000c101908 */
[----:B----4-:R-:W-:Y:S02]  /*33f0*/  FSEL R15, RZ, 1, P0 ;  /* 0x3f800000ff0f7808 */ /* 0x010fe40000000000 */
[----:B-1----:R-:W-:Y:S01]  /*3400*/  FSEL R13, RZ, 1, P1 ;  /* 0x3f800000ff0d7808 */ /* 0x002fe20000800000 */
[----:B------:R1:W-:Y:S01]  /*3410*/  STG.E desc[UR8][R18.64+0x4], R7 ;  /* 0x0000040712007986 */ /* 0x0003e2000c101908 */
[C---:B------:R-:W-:Y:S02]  /*3420*/  ISETP.NE.AND P0, PT, R0.reuse, 0x67, PT ;  /* 0x000000670000780c */ /* 0x040fe40003f05270 */
[----:B--2---:R-:W-:Y:S01]  /*3430*/  FSEL R3, RZ, 1, P2 ;  /* 0x3f800000ff037808 */ /* 0x004fe20001000000 */
[----:B------:R2:W-:Y:S01]  /*3440*/  STG.E desc[UR8][R18.64+0x8], R15 ;  /* 0x0000080f12007986 */ /* 0x0005e2000c101908 */
[----:B------:R-:W-:-:S02]  /*3450*/  ISETP.NE.AND P1, PT, R0, 0x68, PT ;  /* 0x000000680000780c */ /* 0x000fc40003f25270 */
[----:B-----5:R-:W-:Y:S01]  /*3460*/  FSEL R9, RZ, 1, P3 ;  /* 0x3f800000ff097808 */ /* 0x020fe20001800000 */
[----:B------:R3:W-:Y:S01]  /*3470*/  STG.E desc[UR8][R18.64+0xc], R13 ;  /* 0x00000c0d12007986 */ /* 0x0007e2000c101908 */
[C---:B------:R-:W-:Y:S02]  /*3480*/  ISETP.NE.AND P2, PT, R0.reuse, 0x69, PT ;  /* 0x000000690000780c */ /* 0x040fe40003f45270 */
[C---:B------:R-:W-:Y:S01]  /*3490*/  ISETP.NE.AND P3, PT, R0.reuse, 0x6a, PT ;  /* 0x0000006a0000780c */ /* 0x040fe20003f65270 */
[----:B------:R4:W-:Y:S01]  /*34a0*/  STG.E desc[UR8][R18.64+0x10], R3 ;  /* 0x0000100312007986 */ /* 0x0009e2000c101908 */
[----:B------:R-:W-:Y:S02]  /*34b0*/  ISETP.NE.AND P4, PT, R0, 0x66, PT ;  /* 0x000000660000780c */ /* 0x000fe40003f85270 */
[----:B-1----:R-:W-:Y:S01]  /*34c0*/  FSEL R7, RZ, 1, P0 ;  /* 0x3f800000ff077808 */ /* 0x002fe20000000000 */
[----:B------:R-:W-:Y:S01]  /*34d0*/  STG.E desc[UR8][R18.64+0x14], R9 ;  /* 0x0000140912007986 */ /* 0x000fe2000c101908 */
[----:B--2---:R-:W-:-:S02]  /*34e0*/  FSEL R15, RZ, 1, P1 ;  /* 0x3f800000ff0f7808 */ /* 0x004fc40000800000 */
[C---:B------:R-:W-:Y:S01]  /*34f0*/  ISETP.NE.AND P1, PT, R0.reuse, 0x6d, PT ;  /* 0x0000006d0000780c */ /* 0x040fe20003f25270 */
[----:B------:R1:W-:Y:S01]  /*3500*/  STG.E desc[UR8][R18.64+0x1c], R7 ;  /* 0x00001c0712007986 */ /* 0x0003e2000c101908 */
[----:B---3--:R-:W-:Y:S02]  /*3510*/  FSEL R13, RZ, 1, P2 ;  /* 0x3f800000ff0d7808 */ /* 0x008fe40001000000 */
[C---:B------:R-:W-:Y:S01]  /*3520*/  ISETP.NE.AND P2, PT, R0.reuse, 0x6e, PT ;  /* 0x0000006e0000780c */ /* 0x040fe20003f45270 */
[----:B------:R2:W-:Y:S01]  /*3530*/  STG.E desc[UR8][R18.64+0x20], R15 ;  /* 0x0000200f12007986 */ /* 0x0005e2000c101908 */
[----:B----4-:R-:W-:Y:S02]  /*3540*/  FSEL R3, RZ, 1, P3 ;  /* 0x3f800000ff037808 */ /* 0x010fe40001800000 */
[----:B------:R-:W-:Y:S01]  /*3550*/  FSEL R17, RZ, 1, P4 ;  /* 0x3f800000ff117808 */ /* 0x000fe20002000000 */
[----:B------:R3:W-:Y:S01]  /*3560*/  STG.E desc[UR8][R18.64+0x24], R13 ;  /* 0x0000240d12007986 */ /* 0x0007e2000c101908 */
[----:B------:R-:W-:-:S02]  /*3570*/  ISETP.NE.AND P3, PT, R0, 0x6f, PT ;  /* 0x0000006f0000780c */ /* 0x000fc40003f65270 */
[C---:B------:R-:W-:Y:S01]  /*3580*/  ISETP.NE.AND P4, PT, R0.reuse, 0x6b, PT ;  /* 0x0000006b0000780c */ /* 0x040fe20003f85270 */
[----:B------:R4:W-:Y:S01]  /*3590*/  STG.E desc[UR8][R18.64+0x18], R17 ;  /* 0x0000181112007986 */ /* 0x0009e2000c101908 */
[----:B-1----:R-:W-:Y:S02]  /*35a0*/  FSEL R7, RZ, 1, P1 ;  /* 0x3f800000ff077808 */ /* 0x002fe40000800000 */
[C---:B------:R-:W-:Y:S01]  /*35b0*/  ISETP.NE.AND P0, PT, R0.reuse, 0x6c, PT ;  /* 0x0000006c0000780c */ /* 0x040fe20003f05270 */
[----:B------:R-:W-:Y:S01]  /*35c0*/  STG.E desc[UR8][R18.64+0x28], R3 ;  /* 0x0000280312007986 */ /* 0x000fe2000c101908 */
[----:B--2---:R-:W-:Y:S02]  /*35d0*/  FSEL R15, RZ, 1, P2 ;  /* 0x3f800000ff0f7808 */ /* 0x004fe40001000000 */
[----:B------:R-:W-:Y:S01]  /*35e0*/  ISETP.NE.AND P2, PT, R0, 0x73, PT ;  /* 0x000000730000780c */ /* 0x000fe20003f45270 */
[----:B------:R1:W-:Y:S01]  /*35f0*/  STG.E desc[UR8][R18.64+0x34], R7 ;  /* 0x0000340712007986 */ /* 0x0003e2000c101908 */
[----:B---3--:R-:W-:-:S02]  /*3600*/  FSEL R13, RZ, 1, P3 ;  /* 0x3f800000ff0d7808 */ /* 0x008fc40001800000 */
[----:B------:R-:W-:Y:S01]  /*3610*/  FSEL R9, RZ, 1, P4 ;  /* 0x3f800000ff097808 */ /* 0x000fe20002000000 */
[----:B------:R2:W-:Y:S01]  /*3620*/  STG.E desc[UR8][R18.64+0x38], R15 ;  /* 0x0000380f12007986 */ /* 0x0005e2000c101908 */
[C---:B------:R-:W-:Y:S02]  /*3630*/  ISETP.NE.AND P3, PT, R0.reuse, 0x74, PT ;  /* 0x000000740000780c */ /* 0x040fe40003f65270 */
[C---:B------:R-:W-:Y:S01]  /*3640*/  ISETP.NE.AND P4, PT, R0.reuse, 0x75, PT ;  /* 0x000000750000780c */ /* 0x040fe20003f85270 */
[----:B------:R3:W-:Y:S01]  /*3650*/  STG.E desc[UR8][R18.64+0x3c], R13 ;  /* 0x00003c0d12007986 */ /* 0x0007e2000c101908 */
[----:B----4-:R-:W-:Y:S02]  /*3660*/  FSEL R17, RZ, 1, P0 ;  /* 0x3f800000ff117808 */ /* 0x010fe40000000000 */
[----:B------:R-:W-:Y:S01]  /*3670*/  ISETP.NE.AND P0, PT, R0, 0x70, PT ;  /* 0x000000700000780c */ /* 0x000fe20003f05270 */
[----:B------:R-:W-:Y:S01]  /*3680*/  STG.E desc[UR8][R18.64], R23 ;  /* 0x0000001712007986 */ /* 0x000fe2000c101908 */
[----:B-1----:R-:W-:-:S02]  /*3690*/  FSEL R7, RZ, 1, P2 ;  /* 0x3f800000ff077808 */ /* 0x002fc40001000000 */
[----:B------:R-:W-:Y:S01]  /*36a0*/  FSEL R3, RZ, 1, P0 ;  /* 0x3f800000ff037808 */ /* 0x000fe20000000000 */
[----:B------:R1:W-:Y:S01]  /*36b0*/  STG.E desc[UR8][R18.64+0x2c], R9 ;  /* 0x00002c0912007986 */ /* 0x0003e2000c101908 */
[----:B--2---:R-:W-:Y:S02]  /*36c0*/  FSEL R15, RZ, 1, P3 ;  /* 0x3f800000ff0f7808 */ /* 0x004fe40001800000 */
[C---:B------:R-:W-:Y:S01]  /*36d0*/  ISETP.NE.AND P3, PT, R0.reuse, 0x79, PT ;  /* 0x000000790000780c */ /* 0x040fe20003f65270 */
[----:B------:R2:W-:Y:S01]  /*36e0*/  STG.E desc[UR8][R18.64+0x30], R17 ;  /* 0x0000301112007986 */ /* 0x0005e2000c101908 */
[----:B---3--:R-:W-:Y:S02]  /*36f0*/  FSEL R13, RZ, 1, P4 ;  /* 0x3f800000ff0d7808 */ /* 0x008fe40002000000 */
[C---:B------:R-:W-:Y:S01]  /*3700*/  ISETP.NE.AND P4, PT, R0.reuse, 0x7a, PT ;  /* 0x0000007a0000780c */ /* 0x040fe20003f85270 */
[----:B------:R3:W-:Y:S01]  /*3710*/  STG.E desc[UR8][R20.64+0xc], R7 ;  /* 0x00000c0714007986 */ /* 0x0007e2000c101908 */
[----:B------:R-:W-:-:S02]  /*3720*/  ISETP.NE.AND P0, PT, R0, 0x71, PT ;  /* 0x000000710000780c */ /* 0x000fc40003f05270 */
        /* <DEDUP_REMOVED lines=37> */
[----:B-1----:R-:W1:Y:S01]  /*3980*/  LDC.64 R6, c[0x0][0x390] ;  /* 0x0000e400ff067b82 */ /* 0x002e620000000a00 */
[----:B------:R4:W-:Y:S01]  /*3990*/  STG.E desc[UR8][R20.64+0x2c], R13 ;  /* 0x00002c0d14007986 */ /* 0x0009e2000c101908 */
[C---:B------:R-:W-:Y:S02]  /*39a0*/  ISETP.NE.AND P4, PT, R0.reuse, 0x84, PT ;  /* 0x000000840000780c */ /* 0x040fe40003f85270 */
[----:B--2---:R-:W-:Y:S01]  /*39b0*/  FSEL R15, RZ, 1, P0 ;  /* 0x3f800000ff0f7808 */ /* 0x004fe20000000000 */
[----:B------:R2:W-:Y:S01]  /*39c0*/  STG.E desc[UR8][R20.64+0x34], R9 ;  /* 0x0000340914007986 */ /* 0x0005e2000c101908 */
[C---:B------:R-:W-:Y:S02]  /*39d0*/  ISETP.NE.AND P0, PT, R0.reuse, 0x85, PT ;  /* 0x000000850000780c */ /* 0x040fe40003f05270 */
[----:B---3--:R-:W-:Y:S01]  /*39e0*/  FSEL R3, RZ, 1, P2 ;  /* 0x3f800000ff037808 */ /* 0x008fe20001000000 */
[----:B------:R3:W-:Y:S01]  /*39f0*/  STG.E desc[UR8][R20.64+0x38], R17 ;  /* 0x0000381114007986 */ /* 0x0007e2000c101908 */
[----:B------:R-:W-:-:S02]  /*3a00*/  ISETP.NE.AND P2, PT, R0, 0x87, PT ;  /* 0x000000870000780c */ /* 0x000fc40003f45270 */
[----:B----4-:R-:W-:Y:S01]  /*3a10*/  FSEL R13, RZ, 1, P1 ;  /* 0x3f800000ff0d7808 */ /* 0x010fe20000800000 */
        /* <DEDUP_REMOVED lines=17> */
[----:B------:R-:W-:Y:S01]  /*3b30*/  FSEL R19, RZ, 1, P0 ;  /* 0x3f800000ff137808 */ /* 0x000fe20000000000 */
[----:B------:R5:W-:Y:S01]  /*3b40*/  STG.E desc[UR8][R4.64+0x18], R13 ;  /* 0x0000180d04007986 */ /* 0x000be2000c101908 */
[----:B----4-:R-:W-:Y:S02]  /*3b50*/  FSEL R9, RZ, 1, P3 ;  /* 0x3f800000ff097808 */ /* 0x010fe40001800000 */
[----:B------:R-:W-:Y:S01]  /*3b60*/  ISETP.NE.AND P3, PT, R0, 0x8d, PT ;  /* 0x0000008d0000780c */ /* 0x000fe20003f65270 */
[----:B--2---:R-:W-:Y:S01]  /*3b70*/  VIADD R3, R2, 0x90 ;  /* 0x0000009002037836 */ /* 0x004fe20000000000 */
[----:B------:R-:W-:Y:S01]  /*3b80*/  FSEL R21, RZ, 1, P1 ;  /* 0x3f800000ff157808 */ /* 0x000fe20000800000 */
[----:B------:R2:W-:Y:S01]  /*3b90*/  STG.E desc[UR8][R4.64+0x10], R17 ;  /* 0x0000101104007986 */ /* 0x0005e2000c101908 */
[C---:B------:R-:W-:Y:S01]  /*3ba0*/  ISETP.NE.AND P0, PT, R0.reuse, 0x8e, PT ;  /* 0x0000008e0000780c */ /* 0x040fe20003f05270 */
[----:B-1----:R-:W-:Y:S01]  /*3bb0*/  IMAD.WIDE.U32 R6, R3, 0x4, R6 ;  /* 0x0000000403067825 */ /* 0x002fe200078e0006 */
[----:B------:R-:W-:Y:S01]  /*3bc0*/  ISETP.NE.AND P1, PT, R0, 0x8f, PT ;  /* 0x0000008f0000780c */ /* 0x000fe20003f25270 */
[----:B------:R1:W-:Y:S01]  /*3bd0*/  STG.E desc[UR8][R4.64+0x20], R9 ;  /* 0x0000200904007986 */ /* 0x0003e2000c101908 */
[----:B---3--:R-:W-:-:S02]  /*3be0*/  FSEL R15, RZ, 1, P2 ;  /* 0x3f800000ff0f7808 */ /* 0x008fc40001000000 */
[----:B-----5:R-:W-:Y:S01]  /*3bf0*/  FSEL R13, RZ, 1, P3 ;  /* 0x3f800000ff0d7808 */ /* 0x020fe20001800000 */
[----:B------:R3:W-:Y:S01]  /*3c00*/  STG.E desc[UR8][R4.64+0x28], R19 ;  /* 0x0000281304007986 */ /* 0x0007e2000c101908 */
[C---:B------:R-:W-:Y:S02]  /*3c10*/  ISETP.NE.AND P3, PT, R0.reuse, 0x91, PT ;  /* 0x000000910000780c */ /* 0x040fe40003f65270 */
[----:B------:R-:W-:Y:S01]  /*3c20*/  FSEL R3, RZ, 1, P0 ;  /* 0x3f800000ff037808 */ /* 0x000fe20000000000 */
[----:B------:R4:W-:Y:S01]  /*3c30*/  STG.E desc[UR8][R4.64+0x30], R15 ;  /* 0x0000300f04007986 */ /* 0x0009e2000c101908 */
[----:B--2---:R-:W-:Y:S02]  /*3c40*/  FSEL R17, RZ, 1, P4 ;  /* 0x3f800000ff117808 */ /* 0x004fe40002000000 */
[----:B------:R-:W-:Y:S01]  /*3c50*/  ISETP.NE.AND P4, PT, R0, 0x92, PT ;  /* 0x000000920000780c */ /* 0x000fe20003f85270 */
[----:B------:R2:W-:Y:S01]  /*3c60*/  STG.E desc[UR8][R4.64+0x34], R13 ;  /* 0x0000340d04007986 */ /* 0x0005e2000c101908 */
[----:B-1----:R-:W-:-:S02]  /*3c70*/  FSEL R9, RZ, 1, P1 ;  /* 0x3f800000ff097808 */ /* 0x002fc40000800000 */
[C---:B------:R-:W-:Y:S01]  /*3c80*/  ISETP.NE.AND P0, PT, R0.reuse, 0x93, PT ;  /* 0x000000930000780c */ /* 0x040fe20003f05270 */
[----:B------:R1:W-:Y:S01]  /*3c90*/  STG.E desc[UR8][R4.64+0x24], R17 ;  /* 0x0000241104007986 */ /* 0x0003e2000c101908 */
[C---:B------:R-:W-:Y:S02]  /*3ca0*/  ISETP.NE.AND P2, PT, R0.reuse, 0x90, PT ;  /* 0x000000900000780c */ /* 0x040fe40003f45270 */
[----:B---3--:R-:W-:Y:S01]  /*3cb0*/  FSEL R19, RZ, 1, P0 ;  /* 0x3f800000ff137808 */ /* 0x008fe20000000000 */
[----:B------:R3:W-:Y:S01]  /*3cc0*/  STG.E desc[UR8][R4.64+0x2c], R21 ;  /* 0x00002c1504007986 */ /* 0x0007e2000c101908 */
[----:B----4-:R-:W-:Y:S02]  /*3cd0*/  FSEL R15, RZ, 1, P3 ;  /* 0x3f800000ff0f7808 */ /* 0x010fe40001800000 */
[----:B------:R-:W-:Y:S01]  /*3ce0*/  ISETP.NE.AND P0, PT, R0, 0x98, PT ;  /* 0x000000980000780c */ /* 0x000fe20003f05270 */
[----:B------:R4:W-:Y:S01]  /*3cf0*/  STG.E desc[UR8][R4.64+0x38], R3 ;  /* 0x0000380304007986 */ /* 0x0009e2000c101908 */
[----:B--2---:R-:W-:-:S02]  /*3d00*/  FSEL R13, RZ, 1, P4 ;  /* 0x3f800000ff0d7808 */ /* 0x004fc40002000000 */
[C---:B------:R-:W-:Y:S01]  /*3d10*/  ISETP.NE.AND P4, PT, R0.reuse, 0x97, PT ;  /* 0x000000970000780c */ /* 0x040fe20003f85270 */
[----:B------:R2:W-:Y:S01]  /*3d20*/  STG.E desc[UR8][R4.64+0x3c], R9 ;  /* 0x00003c0904007986 */ /* 0x0005e2000c101908 */
[----:B-1----:R-:W-:Y:S02]  /*3d30*/  FSEL R17, RZ, 1, P2 ;  /* 0x3f800000ff117808 */ /* 0x002fe40001000000 */
[C---:B------:R-:W-:Y:S01]  /*3d40*/  ISETP.NE.AND P1, PT, R0.reuse, 0x94, PT ;  /* 0x000000940000780c */ /* 0x040fe20003f25270 */
[----:B------:R1:W-:Y:S01]  /*3d50*/  STG.E desc[UR8][R6.64+0x4], R15 ;  /* 0x0000040f06007986 */ /* 0x0003e2000c101908 */
[----:B------:R-:W-:Y:S01]  /*3d60*/  ISETP.NE.AND P2, PT, R0, 0x95, PT ;  /* 0x000000950000780c */ /* 0x000fe20003f45270 */
[----:B---3--:R-:W-:Y:S01]  /*3d70*/  VIADD R21, R2, 0xa0 ;  /* 0x000000a002157836 */ /* 0x008fe20000000000 */
[----:B------:R-:W-:Y:S01]  /*3d80*/  ISETP.NE.AND P3, PT, R0, 0x96, PT ;  /* 0x000000960000780c */ /* 0x000fe20003f65270 */
[----:B------:R3:W-:Y:S01]  /*3d90*/  STG.E desc[UR8][R6.64+0x8], R13 ;  /* 0x0000080d06007986 */ /* 0x0007e2000c101908 */
[----:B----4-:R-:W-:-:S02]  /*3da0*/  FSEL R3, RZ, 1, P1 ;  /* 0x3f800000ff037808 */ /* 0x010fc40000800000 */
[C---:B------:R-:W-:Y:S01]  /*3db0*/  ISETP.NE.AND P1, PT, R0.reuse, 0x99, PT ;  /* 0x000000990000780c */ /* 0x040fe20003f25270 */
[----:B--2---:R-:W2:Y:S01]  /*3dc0*/  LDC.64 R4, c[0x0][0x390] ;  /* 0x0000e400ff047b82 */ /* 0x004ea20000000a00 */
[----:B------:R-:W-:Y:S01]  /*3dd0*/  FSEL R9, RZ, 1, P2 ;  /* 0x3f800000ff097808 */ /* 0x000fe20001000000 */
[----:B------:R4:W-:Y:S01]  /*3de0*/  STG.E desc[UR8][R6.64], R17 ;  /* 0x0000001106007986 */ /* 0x0009e2000c101908 */
[C---:B------:R-:W-:Y:S02]  /*3df0*/  ISETP.NE.AND P2, PT, R0.reuse, 0x9a, PT ;  /* 0x0000009a0000780c */ /* 0x040fe40003f45270 */
[----:B-1----:R-:W-:Y:S01]  /*3e00*/  FSEL R15, RZ, 1, P4 ;  /* 0x3f800000ff0f7808 */ /* 0x002fe20002000000 */
        /* <DEDUP_REMOVED lines=8> */
[----:B-1----:R-:W-:Y:S01]  /*3e90*/  FSEL R3, RZ, 1, P1 ;  /* 0x3f800000ff037808 */ /* 0x002fe20000800000 */
[----:B------:R1:W-:Y:S01]  /*3ea0*/  STG.E desc[UR8][R6.64+0xc], R19 ;  /* 0x00000c1306007986 */ /* 0x0003e2000c101908 */
[C---:B------:R-:W-:Y:S02]  /*3eb0*/  ISETP.NE.AND P1, PT, R0.reuse, 0x9e, PT ;  /* 0x0000009e0000780c */ /* 0x040fe40003f25270 */
[----:B---3--:R-:W-:Y:S01]  /*3ec0*/  FSEL R15, RZ, 1, P0 ;  /* 0x3f800000ff0f7808 */ /* 0x008fe20000000000 */
[----:B------:R3:W-:Y:S01]  /*3ed0*/  STG.E desc[UR8][R6.64+0x18], R17 ;  /* 0x0000181106007986 */ /* 0x0007e2000c101908 */
[C---:B------:R-:W-:Y:S01]  /*3ee0*/  ISETP.NE.AND P0, PT, R0.reuse, 0x9d, PT ;  /* 0x0000009d0000780c */ /* 0x040fe20003f05270 */
[----:B--2---:R-:W-:Y:S01]  /*3ef0*/  IMAD.WIDE.U32 R4, R21, 0x4, R4 ;  /* 0x0000000415047825 */ /* 0x004fe200078e0004 */
[----:B----4-:R-:W-:Y:S01]  /*3f00*/  FSEL R9, RZ, 1, P2 ;  /* 0x3f800000ff097808 */ /* 0x010fe20001000000 */
[----:B------:R2:W-:Y:S01]  /*3f10*/  STG.E desc[UR8][R6.64+0x20], R13 ;  /* 0x0000200d06007986 */ /* 0x0005e2000c101908 */
[----:B------:R-:W-:-:S02]  /*3f20*/  ISETP.NE.AND P2, PT, R0, 0x9f, PT ;  /* 0x0000009f0000780c */ /* 0x000fc40003f45270 */
[----:B-1----:R-:W-:Y:S01]  /*3f30*/  FSEL R19, RZ, 1, P0 ;  /* 0x3f800000ff137808 */ /* 0x002fe20000000000 */
[----:B------:R1:W-:Y:S01]  /*3f40*/  STG.E desc[UR8][R6.64+0x24], R3 ;  /* 0x0000240306007986 */ /* 0x0003e2000c101908 */
[C---:B------:R-:W-:Y:S02]  /*3f50*/  ISETP.NE.AND P0, PT, R0.reuse, 0xa0, PT ;  /* 0x000000a00000780c */ /* 0x040fe40003f05270 */
[----:B---3--:R-:W-:Y:S01]  /*3f60*/  FSEL R17, RZ, 1, P3 ;  /* 0x3f800000ff117808 */ /* 0x008fe20001800000 */
[----:B------:R3:W-:Y:S01]  /*3f70*/  STG.E desc[UR8][R6.64+0x28], R9 ;  /* 0x0000280906007986 */ /* 0x0007e2000c101908 */
[C---:B------:R-:W-:Y:S02]  /*3f80*/  ISETP.NE.AND P3, PT, R0.reuse, 0xa4, PT ;  /* 0x000000a40000780c */ /* 0x040fe40003f65270 */
[----:B--2---:R-:W-:Y:S01]  /*3f90*/  FSEL R13, RZ, 1, P1 ;  /* 0x3f800000ff0d7808 */ /* 0x004fe20000800000 */
[----:B------:R2:W-:Y:S01]  /*3fa0*/  STG.E desc[UR8][R6.64+0x2c], R17 ;  /* 0x00002c1106007986 */ /* 0x0005e2000c101908 */
[----:B------:R-:W-:-:S02]  /*3fb0*/  ISETP.NE.AND P1, PT, R0, 0xa2, PT ;  /* 0x000000a20000780c */ /* 0x000fc40003f25270 */
[----:B-1----:R-:W-:Y:S01]  /*3fc0*/  FSEL R3, RZ, 1, P2 ;  /* 0x3f800000ff037808 */ /* 0x002fe20001000000 */
[----:B------:R1:W-:Y:S01]  /*3fd0*/  STG.E desc[UR8][R6.64+0x30], R15 ;  /* 0x0000300f06007986 */ /* 0x0003e2000c101908 */
[C---:B------:R-:W-:Y:S02]  /*3fe0*/  ISETP.NE.AND P2, PT, R0.reuse, 0xa3, PT ;  /* 0x000000a30000780c */ /* 0x040fe40003f45270 */
[----:B---3--:R-:W-:Y:S01]  /*3ff0*/  FSEL R9, RZ, 1, P0 ;  /* 0x3f800000ff097808 */ /* 0x008fe20000000000 */
[----:B------:R3:W-:Y:S01]  /*4000*/  STG.E desc[UR8][R6.64+0x34], R19 ;  /* 0x0000341306007986 */ /* 0x0007e2000c101908 */
[----:B------:R-:W-:-:S03]  /*4010*/  ISETP.NE.AND P0, PT, R0, 0xa1, PT ;  /* 0x000000a10000780c */ /* 0x000fc60003f05270 */
[----:B------:R4:W-:Y:S01]  /*4020*/  STG.E desc[UR8][R6.64+0x38], R13 ;  /* 0x0000380d06007986 */ /* 0x0009e2000c101908 */
[----:B--2---:R-:W-:Y:S02]  /*4030*/  FSEL R17, RZ, 1, P1 ;  /* 0x3f800000ff117808 */ /* 0x004fe40000800000 */
[C---:B------:R-:W-:Y:S01]  /*4040*/  ISETP.NE.AND P1, PT, R0.reuse, 0xa7, PT ;  /* 0x000000a70000780c */ /* 0x040fe20003f25270 */
[----:B------:R2:W-:Y:S01]  /*4050*/  STG.E desc[UR8][R6.64+0x3c], R3 ;  /* 0x00003c0306007986 */ /* 0x0005e2000c101908 */
[----:B-1----:R-:W-:Y:S02]  /*4060*/  FSEL R15, RZ, 1, P0 ;  /* 0x3f800000ff0f7808 */ /* 0x002fe40000000000 */
[C---:B------:R-:W-:Y:S01]  /*4070*/  ISETP.NE.AND P0, PT, R0.reuse, 0xa6, PT ;  /* 0x000000a60000780c */ /* 0x040fe20003f05270 */
[----:B------:R1:W-:Y:S01]  /*4080*/  STG.E desc[UR8][R4.64], R9 ;  /* 0x0000000904007986 */ /* 0x0003e2000c101908 */
[----:B---3--:R-:W-:Y:S02]  /*4090*/  FSEL R19, RZ, 1, P2 ;  /* 0x3f800000ff137808 */ /* 0x008fe40001000000 */
        /* <DEDUP_REMOVED lines=13> */
[----:B------:R-:W-:-:S03]  /*4170*/  ISETP.NE.AND P1, PT, R0, 0xac, PT ;  /* 0x000000ac0000780c */ /* 0x000fc60003f25270 */
[----:B------:R5:W-:Y:S01]  /*4180*/  STG.E desc[UR8][R4.64+0x10], R13 ;  /* 0x0000100d04007986 */ /* 0x000be2000c101908 */
[----:B----4-:R-:W-:Y:S02]  /*4190*/  FSEL R17, RZ, 1, P2 ;  /* 0x3f800000ff117808 */ /* 0x010fe40001000000 */
[C---:B------:R-:W-:Y:S01]  /*41a0*/  ISETP.NE.AND P2, PT, R0.reuse, 0xad, PT ;  /* 0x000000ad0000780c */ /* 0x040fe20003f45270 */
[----:B------:R4:W-:Y:S01]  /*41b0*/  STG.E desc[UR8][R4.64+0x18], R9 ;  /* 0x0000180904007986 */ /* 0x0009e2000c101908 */
[----:B-1----:R-:W-:Y:S02]  /*41c0*/  FSEL R3, RZ, 1, P4 ;  /* 0x3f800000ff037808 */ /* 0x002fe40002000000 */
[----:B------:R-:W-:Y:S01]  /*41d0*/  FSEL R21, RZ, 1, P1 ;  /* 0x3f800000ff157808 */ /* 0x000fe20000800000 */
[----:B------:R1:W-:Y:S01]  /*41e0*/  STG.E desc[UR8][R4.64+0x1c], R15 ;  /* 0x00001c0f04007986 */ /* 0x0003e2000c101908 */
[----:B---3--:R-:W-:Y:S02]  /*41f0*/  FSEL R19, RZ, 1, P0 ;  /* 0x3f800000ff137808 */ /* 0x008fe40000000000 */
[----:B------:R-:W-:Y:S01]  /*4200*/  ISETP.NE.AND P0, PT, R0, 0xaf, PT ;  /* 0x000000af0000780c */ /* 0x000fe20003f05270 */
[----:B------:R3:W-:Y:S01]  /*4210*/  STG.E desc[UR8][R4.64+0x28], R3 ;  /* 0x0000280304007986 */ /* 0x0007e2000c101908 */
[----:B-----5:R-:W-:-:S02]  /*4220*/  FSEL R13, RZ, 1, P3 ;  /* 0x3f800000ff0d7808 */ /* 0x020fc40001800000 */
        /* <DEDUP_REMOVED lines=8> */
[----:B---3--:R-:W-:-:S02]  /*42b0*/  FSEL R3, RZ, 1, P0 ;  /* 0x3f800000ff037808 */ /* 0x008fc40000000000 */
[----:B------:R-:W-:Y:S01]  /*42c0*/  ISETP.NE.AND P2, PT, R0, 0xb1, PT ;  /* 0x000000b10000780c */ /* 0x000fe20003f45270 */
[----:B-----5:R-:W-:Y:S01]  /*42d0*/  VIADD R17, R2, 0xb0 ;  /* 0x000000b002117836 */ /* 0x020fe20000000000 */
[----:B------:R3:W-:Y:S01]  /*42e0*/  STG.E desc[UR8][R4.64+0x30], R21 ;  /* 0x0000301504007986 */ /* 0x0007e2000c101908 */
[C---:B------:R-:W-:Y:S02]  /*42f0*/  ISETP.NE.AND P0, PT, R0.reuse, 0xb4, PT ;  /* 0x000000b40000780c */ /* 0x040fe40003f05270 */
[----:B--2---:R-:W-:Y:S01]  /*4300*/  IMAD.WIDE.U32 R6, R17, 0x4, R6 ;  /* 0x0000000411067825 */ /* 0x004fe200078e0006 */
[----:B------:R2:W-:Y:S01]  /*4310*/  STG.E desc[UR8][R4.64+0x34], R9 ;  /* 0x0000340904007986 */ /* 0x0005e2000c101908 */
[----:B----4-:R-:W-:Y:S02]  /*4320*/  FSEL R13, RZ, 1, P1 ;  /* 0x3f800000ff0d7808 */ /* 0x010fe40000800000 */
[----:B------:R-:W-:Y:S01]  /*4330*/  ISETP.NE.AND P4, PT, R0, 0xb3, PT ;  /* 0x000000b30000780c */ /* 0x000fe20003f85270 */
[----:B------:R4:W-:Y:S01]  /*4340*/  STG.E desc[UR8][R4.64+0x38], R15 ;  /* 0x0000380f04007986 */ /* 0x0009e2000c101908 */
[----:B------:R-:W-:-:S02]  /*4350*/  FSEL R17, RZ, 1, P2 ;  /* 0x3f800000ff117808 */ /* 0x000fc40001000000 */
[----:B-1----:R-:W-:Y:S01]  /*4360*/  FSEL R19, RZ, 1, P0 ;  /* 0x3f800000ff137808 */ /* 0x002fe20000000000 */
[----:B------:R1:W-:Y:S01]  /*4370*/  STG.E desc[UR8][R4.64+0x3c], R3 ;  /* 0x00003c0304007986 */ /* 0x0003e2000c101908 */
[----:B------:R-:W-:Y:S01]  /*4380*/  ISETP.NE.AND P1, PT, R0, 0xb5, PT ;  /* 0x000000b50000780c */ /* 0x000fe20003f25270 */
[----:B---3--:R-:W-:Y:S01]  /*4390*/  VIADD R21, R2, 0xc0 ;  /* 0x000000c002157836 */ /* 0x008fe20000000000 */
[C---:B------:R-:W-:Y:S01]  /*43a0*/  ISETP.NE.AND P2, PT, R0.reuse, 0xb6, PT ;  /* 0x000000b60000780c */ /* 0x040fe20003f45270 */
[----:B------:R3:W-:Y:S01]  /*43b0*/  STG.E desc[UR8][R6.64], R13 ;  /* 0x0000000d06007986 */ /* 0x0007e2000c101908 */
[----:B--2---:R-:W-:Y:S02]  /*43c0*/  FSEL R9, RZ, 1, P3 ;  /* 0x3f800000ff097808 */ /* 0x004fe40001800000 */
[C---:B------:R-:W-:Y:S01]  /*43d0*/  ISETP.NE.AND P0, PT, R0.reuse, 0xb8, PT ;  /* 0x000000b80000780c */ /* 0x040fe20003f05270 */
[----:B------:R2:W-:Y:S01]  /*43e0*/  STG.E desc[UR8][R6.64+0x4], R17 ;  /* 0x0000041106007986 */ /* 0x0005e2000c101908 */
[----:B------:R-:W-:-:S02]  /*43f0*/  ISETP.NE.AND P3, PT, R0, 0xb7, PT ;  /* 0x000000b70000780c */ /* 0x000fc40003f65270 */
[----:B----4-:R-:W-:Y:S01]  /*4400*/  FSEL R15, RZ, 1, P4 ;  /* 0x3f800000ff0f7808 */ /* 0x010fe20002000000 */
[----:B-1----:R-:W1:Y:S01]  /*4410*/  LDC.64 R4, c[0x0][0x390] ;  /* 0x0000e400ff047b82 */ /* 0x002e620000000a00 */
[----:B------:R4:W-:Y:S01]  /*4420*/  STG.E desc[UR8][R6.64+0x8], R9 ;  /* 0x0000080906007986 */ /* 0x0009e2000c101908 */
[----:B------:R-:W-:Y:S02]  /*4430*/  FSEL R3, RZ, 1, P1 ;  /* 0x3f800000ff037808 */ /* 0x000fe40000800000 */
[----:B---3--:R-:W-:Y:S01]  /*4440*/  FSEL R13, RZ, 1, P2 ;  /* 0x3f800000ff0d7808 */ /* 0x008fe20001000000 */
[----:B------:R3:W-:Y:S01]  /*4450*/  STG.E desc[UR8][R6.64+0xc], R15 ;  /* 0x00000c0f06007986 */ /* 0x0007e2000c101908 */
[C---:B------:R-:W-:Y:S02]  /*4460*/  ISETP.NE.AND P1, PT, R0.reuse, 0xba, PT ;  /* 0x000000ba0000780c */ /* 0x040fe40003f25270 */
[----:B--2---:R-:W-:Y:S01]  /*4470*/  FSEL R17, RZ, 1, P3 ;  /* 0x3f800000ff117808 */ /* 0x004fe20001800000 */
[----:B------:R2:W-:Y:S01]  /*4480*/  STG.E desc[UR8][R6.64+0x14], R3 ;  /* 0x0000140306007986 */ /* 0x0005e2000c101908 */
[----:B------:R-:W-:-:S02]  /*4490*/  ISETP.NE.AND P2, PT, R0, 0xbb, PT ;  /* 0x000000bb0000780c */ /* 0x000fc40003f45270 */
[C---:B------:R-:W-:Y:S01]  /*44a0*/  ISETP.NE.AND P3, PT, R0.reuse, 0xbc, PT ;  /* 0x000000bc0000780c */ /* 0x040fe20003f65270 */
[----:B------:R5:W-:Y:S01]  /*44b0*/  STG.E desc[UR8][R6.64+0x18], R13 ;  /* 0x0000180d06007986 */ /* 0x000be2000c101908 */
[----:B----4-:R-:W-:Y:S02]  /*44c0*/  FSEL R9, RZ, 1, P0 ;  /* 0x3f800000ff097808 */ /* 0x010fe40000000000 */
[C---:B------:R-:W-:Y:S01]  /*44d0*/  ISETP.NE.AND P0, PT, R0.reuse, 0xb9, PT ;  /* 0x000000b90000780c */ /* 0x040fe20003f05270 */
[----:B------:R4:W-:Y:S01]  /*44e0*/  STG.E desc[UR8][R6.64+0x1c], R17 ;  /* 0x00001c1106007986 */ /* 0x0009e2000c101908 */
[----:B------:R-:W-:Y:S02]  /*44f0*/  ISETP.NE.AND P4, PT, R0, 0xbd, PT ;  /* 0x000000bd0000780c */ /* 0x000fe40003f85270 */
[----:B---3--:R-:W-:Y:S01]  /*4500*/  FSEL R15, RZ, 1, P0 ;  /* 0x3f800000ff0f7808 */ /* 0x008fe20000000000 */
[----:B------:R3:W-:Y:S01]  /*4510*/  STG.E desc[UR8][R6.64+0x10], R19 ;  /* 0x0000101306007986 */ /* 0x0007e2000c101908 */
[----:B--2---:R-:W-:-:S02]  /*4520*/  FSEL R3, RZ, 1, P1 ;  /* 0x3f800000ff037808 */ /* 0x004fc40000800000 */
[C---:B------:R-:W-:Y:S01]  /*4530*/  ISETP.NE.AND P0, PT, R0.reuse, 0xbe, PT ;  /* 0x000000be0000780c */ /* 0x040fe20003f05270 */
[----:B------:R2:W-:Y:S01]  /*4540*/  STG.E desc[UR8][R6.64+0x20], R9 ;  /* 0x0000200906007986 */ /* 0x0005e2000c101908 */
[----:B-----5:R-:W-:Y:S01]  /*4550*/  FSEL R13, RZ, 1, P2 ;  /* 0x3f800000ff0d7808 */ /* 0x020fe20001000000 */
[----:B-1----:R-:W-:Y:S01]  /*4560*/  IMAD.WIDE.U32 R4, R21, 0x4, R4 ;  /* 0x0000000415047825 */ /* 0x002fe200078e0004 */
[C---:B------:R-:W-:Y:S01]  /*4570*/  ISETP.NE.AND P1, PT, R0.reuse, 0xbf, PT ;  /* 0x000000bf0000780c */ /* 0x040fe20003f25270 */
[----:B------:R1:W-:Y:S01]  /*4580*/  STG.E desc[UR8][R6.64+0x24], R15 ;  /* 0x0000240f06007986 */ /* 0x0003e2000c101908 */
[----:B----4-:R-:W-:Y:S02]  /*4590*/  FSEL R17, RZ, 1, P3 ;  /* 0x3f800000ff117808 */ /* 0x010fe40001800000 */
[C---:B------:R-:W-:Y:S01]  /*45a0*/  ISETP.NE.AND P2, PT, R0.reuse, 0xc0, PT ;  /* 0x000000c00000780c */ /* 0x040fe20003f45270 */
[----:B------:R4:W-:Y:S01]  /*45b0*/  STG.E desc[UR8][R6.64+0x28], R3 ;  /* 0x0000280306007986 */ /* 0x0009e2000c101908 */
[----:B------:R-:W-:-:S02]  /*45c0*/  ISETP.NE.AND P3, PT, R0, 0xc1, PT ;  /* 0x000000c10000780c */ /* 0x000fc40003f65270 */
[----:B---3--:R-:W-:Y:S01]  /*45d0*/  FSEL R19, RZ, 1, P4 ;  /* 0x3f800000ff137808 */ /* 0x008fe20002000000 */
[----:B------:R3:W-:Y:S01]  /*45e0*/  STG.E desc[UR8][R6.64+0x2c], R13 ;  /* 0x00002c0d06007986 */ /* 0x0007e2000c101908 */
[----:B--2---:R-:W-:Y:S02]  /*45f0*/  FSEL R9, RZ, 1, P0 ;  /* 0x3f800000ff097808 */ /* 0x004fe40000000000 */
[C---:B------:R-:W-:Y:S01]  /*4600*/  ISETP.NE.AND P0, PT, R0.reuse, 0xc2, PT ;  /* 0x000000c20000780c */ /* 0x040fe20003f05270 */
[----:B------:R2:W-:Y:S01]  /*4610*/  STG.E desc[UR8][R6.64+0x30], R17 ;  /* 0x0000301106007986 */ /* 0x0005e2000c101908 */
[----:B-1----:R-:W-:Y:S02]  /*4620*/  FSEL R15, RZ, 1, P1 ;  /* 0x3f800000ff0f7808 */ /* 0x002fe40000800000 */
[----:B------:R-:W-:Y:S01]  /*4630*/  ISETP.NE.AND P1, PT, R0, 0xc3, PT ;  /* 0x000000c30000780c */ /* 0x000fe20003f25270 */
[----:B------:R1:W-:Y:S01]  /*4640*/  STG.E desc[UR8][R6.64+0x34], R19 ;  /* 0x0000341306007986 */ /* 0x0003e2000c101908 */
[----:B----4-:R-:W-:-:S02]  /*4650*/  FSEL R3, RZ, 1, P2 ;  /* 0x3f800000ff037808 */ /* 0x010fc40001000000 */
[C---:B------:R-:W-:Y:S01]  /*4660*/  ISETP.NE.AND P2, PT, R0.reuse, 0xc4, PT ;  /* 0x000000c40000780c */ /* 0x040fe20003f45270 */
[----:B------:R4:W-:Y:S01]  /*4670*/  STG.E desc[UR8][R6.64+0x38], R9 ;  /* 0x0000380906007986 */ /* 0x0009e2000c101908 */
[----:B---3--:R-:W-:Y:S02]  /*4680*/  FSEL R13, RZ, 1, P3 ;  /* 0x3f800000ff0d7808 */ /* 0x008fe40001800000 */
[C---:B------:R-:W-:Y:S01]  /*4690*/  ISETP.NE.AND P3, PT, R0.reuse, 0xc5, PT ;  /* 0x000000c50000780c */ /* 0x040fe20003f65270 */
[----:B------:R3:W-:Y:S01]  /*46a0*/  STG.E desc[UR8][R6.64+0x3c], R15 ;  /* 0x00003c0f06007986 */ /* 0x0007e2000c101908 */
[----:B--2---:R-:W-:Y:S02]  /*46b0*/  FSEL R17, RZ, 1, P0 ;  /* 0x3f800000ff117808 */ /* 0x004fe40000000000 */
[----:B------:R-:W-:Y:S01]  /*46c0*/  ISETP.NE.AND P4, PT, R0, 0xc6, PT ;  /* 0x000000c60000780c */ /* 0x000fe20003f85270 */
[----:B------:R2:W-:Y:S01]  /*46d0*/  STG.E desc[UR8][R4.64], R3 ;  /* 0x0000000304007986 */ /* 0x0005e2000c101908 */
[----:B-1----:R-:W-:-:S02]  /*46e0*/  FSEL R19, RZ, 1, P1 ;  /* 0x3f800000ff137808 */ /* 0x002fc40000800000 */
[C---:B------:R-:W-:Y:S01]  /*46f0*/  ISETP.NE.AND P0, PT, R0.reuse, 0xc7, PT ;  /* 0x000000c70000780c */ /* 0x040fe20003f05270 */
[----:B------:R1:W-:Y:S01]  /*4700*/  STG.E desc[UR8][R4.64+0x4], R13 ;  /* 0x0000040d04007986 */ /* 0x0003e2000c101908 */
[----:B----4-:R-:W-:Y:S02]  /*4710*/  FSEL R9, RZ, 1, P2 ;  /* 0x3f800000ff097808 */ /* 0x010fe40001000000 */
[C---:B------:R-:W-:Y:S01]  /*4720*/  ISETP.NE.AND P1, PT, R0.reuse, 0xc8, PT ;  /* 0x000000c80000780c */ /* 0x040fe20003f25270 */
[----:B---3--:R-:W3:Y:S01]  /*4730*/  LDC.64 R6, c[0x0][0x390] ;  /* 0x0000e400ff067b82 */ /* 0x008ee20000000a00 */
[----:B------:R-:W-:Y:S01]  /*4740*/  FSEL R15, RZ, 1, P3 ;  /* 0x3f800000ff0f7808 */ /* 0x000fe20001800000 */
[----:B------:R4:W-:Y:S01]  /*4750*/  STG.E desc[UR8][R4.64+0x10], R9 ;  /* 0x0000100904007986 */ /* 0x0009e2000c101908 */
[C---:B------:R-:W-:Y:S02]  /*4760*/  ISETP.NE.AND P2, PT, R0.reuse, 0xc9, PT ;  /* 0x000000c90000780c */ /* 0x040fe40003f45270 */
[----:B------:R-:W-:Y:S01]  /*4770*/  ISETP.NE.AND P3, PT, R0, 0xca, PT ;  /* 0x000000ca0000780c */ /* 0x000fe20003f65270 */
[----:B------:R5:W-:Y:S01]  /*4780*/  STG.E desc[UR8][R4.64+0x14], R15 ;  /* 0x0000140f04007986 */ /* 0x000be2000c101908 */
[----:B------:R-:W-:-:S02]  /*4790*/  FSEL R21, RZ, 1, P4 ;  /* 0x3f800000ff157808 */ /* 0x000fc40002000000 */
[----:B--2---:R-:W-:Y:S01]  /*47a0*/  FSEL R3, RZ, 1, P0 ;  /* 0x3f800000ff037808 */ /* 0x004fe20000000000 */
[----:B------:R2:W-:Y:S01]  /*47b0*/  STG.E desc[UR8][R4.64+0x8], R17 ;  /* 0x0000081104007986 */ /* 0x0005e2000c101908 */
[----:B-1----:R-:W-:Y:S02]  /*47c0*/  FSEL R13, RZ, 1, P1 ;  /* 0x3f800000ff0d7808 */ /* 0x002fe40000800000 */
[C---:B------:R-:W-:Y:S01]  /*47d0*/  ISETP.NE.AND P4, PT, R0.reuse, 0xcb, PT ;  /* 0x000000cb0000780c */ /* 0x040fe20003f85270 */
[----:B------:R1:W-:Y:S01]  /*47e0*/  STG.E desc[UR8][R4.64+0xc], R19 ;  /* 0x00000c1304007986 */ /* 0x0003e2000c101908 */
[----:B----4-:R-:W-:Y:S02]  /*47f0*/  FSEL R9, RZ, 1, P2 ;  /* 0x3f800000ff097808 */ /* 0x010fe40001000000 */
[----:B------:R-:W-:Y:S01]  /*4800*/  ISETP.NE.AND P0, PT, R0, 0xcc, PT ;  /* 0x000000cc0000780c */ /* 0x000fe20003f05270 */
[----:B------:R4:W-:Y:S01]  /*4810*/  STG.E desc[UR8][R4.64+0x18], R21 ;  /* 0x0000181504007986 */ /* 0x0009e2000c101908 */
[----:B-----5:R-:W-:-:S02]  /*4820*/  FSEL R15, RZ, 1, P3 ;  /* 0x3f800000ff0f7808 */ /* 0x020fc40001800000 */
[C---:B------:R-:W-:Y:S01]  /*4830*/  ISETP.NE.AND P1, PT, R0.reuse, 0xcd, PT ;  /* 0x000000cd0000780c */ /* 0x040fe20003f25270 */
[----:B------:R5:W-:Y:S01]  /*4840*/  STG.E desc[UR8][R4.64+0x1c], R3 ;  /* 0x00001c0304007986 */ /* 0x000be2000c101908 */
[C---:B------:R-:W-:Y:S02]  /*4850*/  ISETP.NE.AND P2, PT, R0.reuse, 0xce, PT ;  /* 0x000000ce0000780c */ /* 0x040fe40003f45270 */
[----:B------:R-:W-:Y:S01]  /*4860*/  ISETP.NE.AND P3, PT, R0, 0xcf, PT ;  /* 0x000000cf0000780c */ /* 0x000fe20003f65270 */
[----:B------:R0:W-:Y:S01]  /*4870*/  STG.E desc[UR8][R4.64+0x20], R13 ;  /* 0x0000200d04007986 */ /* 0x0001e2000c101908 */
[----:B--2---:R-:W-:Y:S02]  /*4880*/  FSEL R17, RZ, 1, P4 ;  /* 0x3f800000ff117808 */ /* 0x004fe40002000000 */
[----:B-1----:R-:W-:Y:S01]  /*4890*/  FSEL R19, RZ, 1, P0 ;  /* 0x3f800000ff137808 */ /* 0x002fe20000000000 */
[----:B------:R1:W-:Y:S01]  /*48a0*/  STG.E desc[UR8][R4.64+0x24], R9 ;  /* 0x0000240904007986 */ /* 0x0003e2000c101908 */
[----:B----4-:R-:W-:-:S02]  /*48b0*/  FSEL R21, RZ, 1, P1 ;  /* 0x3f800000ff157808 */ /* 0x010fc40000800000 */
[C---:B------:R-:W-:Y:S01]  /*48c0*/  ISETP.NE.AND P0, PT, R0.reuse, 0xd0, PT ;  /* 0x000000d00000780c */ /* 0x040fe20003f05270 */
[----:B------:R2:W-:Y:S01]  /*48d0*/  STG.E desc[UR8][R4.64+0x28], R15 ;  /* 0x0000280f04007986 */ /* 0x0005e2000c101908 */
[----:B-----5:R-:W-:Y:S02]  /*48e0*/  FSEL R3, RZ, 1, P2 ;  /* 0x3f800000ff037808 */ /* 0x020fe40001000000 */
[C---:B------:R-:W-:Y:S01]  /*48f0*/  ISETP.NE.AND P1, PT, R0.reuse, 0xd1, PT ;  /* 0x000000d10000780c */ /* 0x040fe20003f25270 */
[----:B------:R4:W-:Y:S01]  /*4900*/  STG.E desc[UR8][R4.64+0x2c], R17 ;  /* 0x00002c1104007986 */ /* 0x0009e2000c101908 */
[----:B0-----:R-:W-:Y:S02]  /*4910*/  FSEL R13, RZ, 1, P3 ;  /* 0x3f800000ff0d7808 */ /* 0x001fe40001800000 */
[----:B------:R-:W-:Y:S01]  /*4920*/  ISETP.NE.AND P3, PT, R0, 0xd3, PT ;  /* 0x000000d30000780c */ /* 0x000fe20003f65270 */
[----:B------:R-:W-:Y:S01]  /*4930*/  STG.E desc[UR8][R4.64+0x30], R19 ;  /* 0x0000301304007986 */ /* 0x000fe2000c101908 */
[----:B-1----:R-:W-:Y:S01]  /*4940*/  VIADD R9, R2, 0xd0 ;  /* 0x000000d002097836 */ /* 0x002fe20000000000 */
[----:B------:R-:W-:-:S02]  /*4950*/  ISETP.NE.AND P2, PT, R0, 0xd2, PT ;  /* 0x000000d20000780c */ /* 0x000fc40003f45270 */
[----:B------:R-:W-:Y:S01]  /*4960*/  STG.E desc[UR8][R4.64+0x34], R21 ;  /* 0x0000341504007986 */ /* 0x000fe2000c101908 */
[----:B---3--:R-:W-:Y:S01]  /*4970*/  IMAD.WIDE.U32 R6, R9, 0x4, R6 ;  /* 0x0000000409067825 */ /* 0x008fe200078e0006 */
[----:B------:R-:W-:Y:S02]  /*4980*/  FSEL R9, RZ, 1, P0 ;  /* 0x3f800000ff097808 */ /* 0x000fe40000000000 */
[----:B------:R0:W-:Y:S01]  /*4990*/  STG.E desc[UR8][R4.64+0x38], R3 ;  /* 0x0000380304007986 */ /* 0x0001e2000c101908 */
[----:B--2---:R-:W-:Y:S02]  /*49a0*/  FSEL R15, RZ, 1, P1 ;  /* 0x3f800000ff0f7808 */ /* 0x004fe40000800000 */
[C---:B------:R-:W-:Y:S01]  /*49b0*/  ISETP.NE.AND P0, PT, R0.reuse, 0xd5, PT ;  /* 0x000000d50000780c */ /* 0x040fe20003f05270 */
[----:B------:R1:W-:Y:S01]  /*49c0*/  STG.E desc[UR8][R4.64+0x3c], R13 ;  /* 0x00003c0d04007986 */ /* 0x0003e2000c101908 */
[C---:B------:R-:W-:Y:S02]  /*49d0*/  ISETP.NE.AND P1, PT, R0.reuse, 0xd6, PT ;  /* 0x000000d60000780c */ /* 0x040fe40003f25270 */
[----:B------:R-:W-:Y:S01]  /*49e0*/  ISETP.NE.AND P4, PT, R0, 0xd4, PT ;  /* 0x000000d40000780c */ /* 0x000fe20003f85270 */
[----:B------:R2:W-:Y:S01]  /*49f0*/  STG.E desc[UR8][R6.64], R9 ;  /* 0x0000000906007986 */ /* 0x0005e2000c101908 */
[----:B----4-:R-:W-:-:S02]  /*4a00*/  FSEL R17, RZ, 1, P2 ;  /* 0x3f800000ff117808 */ /* 0x010fc40001000000 */
[C---:B------:R-:W-:Y:S01]  /*4a10*/  ISETP.NE.AND P2, PT, R0.reuse, 0xd7, PT ;  /* 0x000000d70000780c */ /* 0x040fe20003f45270 */
[----:B------:R3:W-:Y:S01]  /*4a20*/  STG.E desc[UR8][R6.64+0x4], R15 ;  /* 0x0000040f06007986 */ /* 0x0007e2000c101908 */
[----:B0-----:R-:W-:Y:S02]  /*4a30*/  FSEL R3, RZ, 1, P3 ;  /* 0x3f800000ff037808 */ /* 0x001fe40001800000 */
[C---:B------:R-:W-:Y:S01]  /*4a40*/  ISETP.NE.AND P3, PT, R0.reuse, 0xd8, PT ;  /* 0x000000d80000780c */ /* 0x040fe20003f65270 */
[----:B-1----:R-:W0:Y:S01]  /*4a50*/  LDC.64 R4, c[0x0][0x390] ;  /* 0x0000e400ff047b82 */ /* 0x002e220000000a00 */
[----:B------:R-:W-:Y:S01]  /*4a60*/  FSEL R13, RZ, 1, P4 ;  /* 0x3f800000ff0d7808 */ /* 0x000fe20002000000 */
[----:B------:R1:W-:Y:S01]  /*4a70*/  STG.E desc[UR8][R6.64+0xc], R3 ;  /* 0x00000c0306007986 */ /* 0x0003e2000c101908 */
[C---:B------:R-:W-:Y:S02]  /*4a80*/  ISETP.NE.AND P4, PT, R0.reuse, 0xd9, PT ;  /* 0x000000d90000780c */ /* 0x040fe40003f85270 */
[----:B--2---:R-:W-:Y:S01]  /*4a90*/  FSEL R9, RZ, 1, P0 ;  /* 0x3f800000ff097808 */ /* 0x004fe20000000000 */
[----:B------:R-:W-:Y:S01]  /*4aa0*/  STG.E desc[UR8][R6.64+0x8], R17 ;  /* 0x0000081106007986 */ /* 0x000fe2000c101908 */
[----:B------:R-:W-:-:S02]  /*4ab0*/  ISETP.NE.AND P0, PT, R0, 0xda, PT ;  /* 0x000000da0000780c */ /* 0x000fc40003f05270 */
[----:B---3--:R-:W-:Y:S01]  /*4ac0*/  FSEL R15, RZ, 1, P1 ;  /* 0x3f800000ff0f7808 */ /* 0x008fe20000800000 */
[----:B------:R2:W-:Y:S01]  /*4ad0*/  STG.E desc[UR8][R6.64+0x14], R9 ;  /* 0x0000140906007986 */ /* 0x0005e2000c101908 */
[C---:B------:R-:W-:Y:S02]  /*4ae0*/  ISETP.NE.AND P1, PT, R0.reuse, 0xdb, PT ;  /* 0x000000db0000780c */ /* 0x040fe40003f25270 */
[----:B------:R-:W-:Y:S01]  /*4af0*/  FSEL R19, RZ, 1, P0 ;  /* 0x3f800000ff137808 */ /* 0x000fe20000000000 */
[----:B------:R3:W-:Y:S01]  /*4b00*/  STG.E desc[UR8][R6.64+0x18], R15 ;  /* 0x0000180f06007986 */ /* 0x0007e2000c101908 */
[----:B------:R-:W-:Y:S02]  /*4b10*/  FSEL R21, RZ, 1, P1 ;  /* 0x3f800000ff157808 */ /* 0x000fe40000800000 */
[----:B------:R-:W-:Y:S01]  /*4b20*/  ISETP.NE.AND P1, PT, R0, 0xdf, PT ;  /* 0x000000df0000780c */ /* 0x000fe20003f25270 */
[----:B------:R4:W-:Y:S01]  /*4b30*/  STG.E desc[UR8][R6.64+0x10], R13 ;  /* 0x0000100d06007986 */ /* 0x0009e2000c101908 */
[----:B-1----:R-:W-:-:S02]  /*4b40*/  FSEL R3, RZ, 1, P3 ;  /* 0x3f800000ff037808 */ /* 0x002fc40001800000 */
[----:B------:R-:W-:Y:S01]  /*4b50*/  ISETP.NE.AND P3, PT, R0, 0xdd, PT ;  /* 0x000000dd0000780c */ /* 0x000fe20003f65270 */
[----:B--2---:R-:W-:Y:S01]  /*4b60*/  VIADD R9, R2, 0xe0 ;  /* 0x000000e002097836 */ /* 0x004fe20000000000 */
[C---:B------:R-:W-:Y:S01]  /*4b70*/  ISETP.NE.AND P0, PT, R0.reuse, 0xde, PT ;  /* 0x000000de0000780c */ /* 0x040fe20003f05270 */
[----:B------:R1:W-:Y:S01]  /*4b80*/  STG.E desc[UR8][R6.64+0x20], R3 ;  /* 0x0000200306007986 */ /* 0x0003e2000c101908 */
[----:B------:R-:W-:Y:S01]  /*4b90*/  FSEL R17, RZ, 1, P2 ;  /* 0x3f800000ff117808 */ /* 0x000fe20001000000 */
[----:B0-----:R-:W-:Y:S01]  /*4ba0*/  IMAD.WIDE.U32 R8, R9, 0x4, R4 ;  /* 0x0000000409087825 */ /* 0x001fe200078e0004 */
[----:B------:R-:W-:Y:S01]  /*4bb0*/  FSEL R5, RZ, 1, P1 ;  /* 0x3f800000ff057808 */ /* 0x000fe20000800000 */
[----:B------:R-:W-:Y:S01]  /*4bc0*/  STG.E desc[UR8][R6.64+0x28], R19 ;  /* 0x0000281306007986 */ /* 0x000fe2000c101908 */
[----:B------:R-:W-:Y:S02]  /*4bd0*/  ISETP.NE.AND P2, PT, R0, 0xdc, PT ;  /* 0x000000dc0000780c */ /* 0x000fe40003f45270 */
[----:B---3--:R-:W-:Y:S01]  /*4be0*/  FSEL R15, RZ, 1, P3 ;  /* 0x3f800000ff0f7808 */ /* 0x008fe20001800000 */
[----:B------:R0:W-:Y:S01]  /*4bf0*/  STG.E desc[UR8][R6.64+0x3c], R5 ;  /* 0x00003c0506007986 */ /* 0x0001e2000c101908 */
[----:B----4-:R-:W-:-:S02]  /*4c00*/  FSEL R13, RZ, 1, P4 ;  /* 0x3f800000ff0d7808 */ /* 0x010fc40002000000 */
[C---:B------:R-:W-:Y:S01]  /*4c10*/  ISETP.NE.AND P3, PT, R0.reuse, 0xe1, PT ;  /* 0x000000e10000780c */ /* 0x040fe20003f65270 */
[----:B------:R2:W-:Y:S01]  /*4c20*/  STG.E desc[UR8][R6.64+0x1c], R17 ;  /* 0x00001c1106007986 */ /* 0x0005e2000c101908 */
[C---:B------:R-:W-:Y:S02]  /*4c30*/  ISETP.NE.AND P4, PT, R0.reuse, 0xe2, PT ;  /* 0x000000e20000780c */ /* 0x040fe40003f85270 */
[----:B-1----:R-:W-:Y:S01]  /*4c40*/  FSEL R3, RZ, 1, P0 ;  /* 0x3f800000ff037808 */ /* 0x002fe20000000000 */
[----:B------:R1:W-:Y:S01]  /*4c50*/  STG.E desc[UR8][R6.64+0x34], R15 ;  /* 0x0000340f06007986 */ /* 0x0003e2000c101908 */
[C---:B------:R-:W-:Y:S02]  /*4c60*/  ISETP.NE.AND P0, PT, R0.reuse, 0xe3, PT ;  /* 0x000000e30000780c */ /* 0x040fe40003f05270 */
[----:B------:R-:W-:Y:S01]  /*4c70*/  FSEL R23, RZ, 1, P2 ;  /* 0x3f800000ff177808 */ /* 0x000fe20001000000 */
[----:B0-----:R-:W0:Y:S01]  /*4c80*/  LDC.64 R4, c[0x0][0x390] ;  /* 0x0000e400ff047b82 */ /* 0x001e220000000a00 */
[----:B------:R-:W-:Y:S01]  /*4c90*/  ISETP.NE.AND P2, PT, R0, 0xe0, PT ;  /* 0x000000e00000780c */ /* 0x000fe20003f45270 */
[----:B------:R3:W-:Y:S01]  /*4ca0*/  STG.E desc[UR8][R6.64+0x24], R13 ;  /* 0x0000240d06007986 */ /* 0x0007e2000c101908 */
[----:B------:R-:W-:-:S02]  /*4cb0*/  FSEL R19, RZ, 1, P0 ;  /* 0x3f800000ff137808 */ /* 0x000fc40000000000 */
[----:B--2---:R-:W-:Y:S01]  /*4cc0*/  FSEL R17, RZ, 1, P3 ;  /* 0x3f800000ff117808 */ /* 0x004fe20001800000 */
[----:B------:R-:W-:Y:S01]  /*4cd0*/  STG.E desc[UR8][R6.64+0x2c], R21 ;  /* 0x00002c1506007986 */ /* 0x000fe2000c101908 */
[C---:B------:R-:W-:Y:S02]  /*4ce0*/  ISETP.NE.AND P0, PT, R0.reuse, 0xe8, PT ;  /* 0x000000e80000780c */ /* 0x040fe40003f05270 */
[----:B-1----:R-:W-:Y:S01]  /*4cf0*/  FSEL R15, RZ, 1, P4 ;  /* 0x3f800000ff0f7808 */ /* 0x002fe20002000000 */
[----:B------:R-:W-:Y:S01]  /*4d00*/  STG.E desc[UR8][R6.64+0x30], R23 ;  /* 0x0000301706007986 */ /* 0x000fe2000c101908 */
[C---:B------:R-:W-:Y:S02]  /*4d10*/  ISETP.NE.AND P4, PT, R0.reuse, 0xe7, PT ;  /* 0x000000e70000780c */ /* 0x040fe40003f85270 */
[----:B------:R-:W-:Y:S01]  /*4d20*/  ISETP.NE.AND P1, PT, R0, 0xe4, PT ;  /* 0x000000e40000780c */ /* 0x000fe20003f25270 */
[----:B------:R1:W-:Y:S01]  /*4d30*/  STG.E desc[UR8][R6.64+0x38], R3 ;  /* 0x0000380306007986 */ /* 0x0003e2000c101908 */
[----:B---3--:R-:W-:-:S02]  /*4d40*/  FSEL R13, RZ, 1, P2 ;  /* 0x3f800000ff0d7808 */ /* 0x008fc40001000000 */
[C---:B------:R-:W-:Y:S01]  /*4d50*/  ISETP.NE.AND P2, PT, R0.reuse, 0xe5, PT ;  /* 0x000000e50000780c */ /* 0x040fe20003f45270 */
[----:B------:R2:W-:Y:S01]  /*4d60*/  STG.E desc[UR8][R8.64+0x4], R17 ;  /* 0x0000041108007986 */ /* 0x0005e2000c101908 */
[----:B------:R-:W-:-:S03]  /*4d70*/  ISETP.NE.AND P3, PT, R0, 0xe6, PT ;  /* 0x000000e60000780c */ /* 0x000fc60003f65270 */
[----:B------:R3:W-:Y:S01]  /*4d80*/  STG.E desc[UR8][R8.64+0x8], R15 ;  /* 0x0000080f08007986 */ /* 0x0007e2000c101908 */
[----:B-1----:R-:W-:-:S03]  /*4d90*/  FSEL R3, RZ, 1, P1 ;  /* 0x3f800000ff037808 */ /* 0x002fc60000800000 */
[----:B------:R1:W-:Y:S01]  /*4da0*/  STG.E desc[UR8][R8.64], R13 ;  /* 0x0000000d08007986 */ /* 0x0003e2000c101908 */
[----:B------:R-:W-:Y:S02]  /*4db0*/  FSEL R7, RZ, 1, P2 ;  /* 0x3f800000ff077808 */ /* 0x000fe40001000000 */
[----:B--2---:R-:W-:Y:S01]  /*4dc0*/  FSEL R17, RZ, 1, P4 ;  /* 0x3f800000ff117808 */ /* 0x004fe20002000000 */
[----:B------:R2:W-:Y:S01]  /*4dd0*/  STG.E desc[UR8][R8.64+0xc], R19 ;  /* 0x00000c1308007986 */ /* 0x0005e2000c101908 */
[C---:B------:R-:W-:Y:S02]  /*4de0*/  ISETP.NE.AND P1, PT, R0.reuse, 0xe9, PT ;  /* 0x000000e90000780c */ /* 0x040fe40003f25270 */
[----:B---3--:R-:W-:Y:S01]  /*4df0*/  FSEL R15, RZ, 1, P0 ;  /* 0x3f800000ff0f7808 */ /* 0x008fe20000000000 */
[----:B------:R3:W-:Y:S01]  /*4e00*/  STG.E desc[UR8][R8.64+0x1c], R17 ;  /* 0x00001c1108007986 */ /* 0x0007e2000c101908 */
[C---:B------:R-:W-:Y:S02]  /*4e10*/  ISETP.NE.AND P0, PT, R0.reuse, 0xec, PT ;  /* 0x000000ec0000780c */ /* 0x040fe40003f05270 */
        /* <DEDUP_REMOVED lines=10> */
[----:B----4-:R-:W-:Y:S01]  /*4ec0*/  VIADD R3, R2, 0xf0 ;  /* 0x000000f002037836 */ /* 0x010fe20000000000 */
[----:B------:R3:W-:Y:S01]  /*4ed0*/  STG.E desc[UR8][R8.64+0x24], R19 ;  /* 0x0000241308007986 */ /* 0x0007e2000c101908 */
[----:B------:R-:W-:-:S02]  /*4ee0*/  FSEL R23, RZ, 1, P1 ;  /* 0x3f800000ff177808 */ /* 0x000fc40000800000 */
[----:B-1----:R-:W-:Y:S01]  /*4ef0*/  FSEL R7, RZ, 1, P2 ;  /* 0x3f800000ff077808 */ /* 0x002fe20001000000 */
[----:B0-----:R-:W-:Y:S01]  /*4f00*/  IMAD.WIDE.U32 R4, R3, 0x4, R4 ;  /* 0x0000000403047825 */ /* 0x001fe200078e0004 */
[----:B------:R-:W-:Y:S01]  /*4f10*/  FSEL R21, RZ, 1, P0 ;  /* 0x3f800000ff157808 */ /* 0x000fe20000000000 */
[----:B------:R-:W-:Y:S01]  /*4f20*/  STG.E desc[UR8][R8.64+0x20], R15 ;  /* 0x0000200f08007986 */ /* 0x000fe2000c101908 */
[C---:B------:R-:W-:Y:S02]  /*4f30*/  ISETP.NE.AND P2, PT, R0.reuse, 0xef, PT ;  /* 0x000000ef0000780c */ /* 0x040fe40003f45270 */
[----:B------:R-:W-:Y:S01]  /*4f40*/  ISETP.NE.AND P0, PT, R0, 0xf0, PT ;  /* 0x000000f00000780c */ /* 0x000fe20003f05270 */
[----:B------:R0:W-:Y:S01]  /*4f50*/  STG.E desc[UR8][R8.64+0x28], R7 ;  /* 0x0000280708007986 */ /* 0x0001e2000c101908 */
[----:B--2---:R-:W-:Y:S02]  /*4f60*/  FSEL R13, RZ, 1, P3 ;  /* 0x3f800000ff0d7808 */ /* 0x004fe40001800000 */
[----:B---3--:R-:W-:Y:S01]  /*4f70*/  FSEL R19, RZ, 1, P2 ;  /* 0x3f800000ff137808 */ /* 0x008fe20001000000 */
[----:B------:R-:W-:Y:S01]  /*4f80*/  STG.E desc[UR8][R8.64+0x30], R17 ;  /* 0x0000301108007986 */ /* 0x000fe2000c101908 */
[----:B------:R-:W-:-:S02]  /*4f90*/  FSEL R3, RZ, 1, P0 ;  /* 0x3f800000ff037808 */ /* 0x000fc40000000000 */
[C---:B------:R-:W-:Y:S01]  /*4fa0*/  ISETP.NE.AND P0, PT, R0.reuse, 0xf1, PT ;  /* 0x000000f10000780c */ /* 0x040fe20003f05270 */
[----:B------:R1:W-:Y:S01]  /*4fb0*/  STG.E desc[UR8][R8.64+0x2c], R13 ;  /* 0x00002c0d08007986 */ /* 0x0003e2000c101908 */
[C---:B------:R-:W-:Y:S02]  /*4fc0*/  ISETP.NE.AND P1, PT, R0.reuse, 0xf2, PT ;  /* 0x000000f20000780c */ /* 0x040fe40003f25270 */
[C---:B------:R-:W-:Y:S01]  /*4fd0*/  ISETP.NE.AND P2, PT, R0.reuse, 0xf3, PT ;  /* 0x000000f30000780c */ /* 0x040fe20003f45270 */
[----:B------:R-:W-:Y:S01]  /*4fe0*/  STG.E desc[UR8][R8.64+0x34], R21 ;  /* 0x0000341508007986 */ /* 0x000fe2000c101908 */
[C---:B------:R-:W-:Y:S02]  /*4ff0*/  ISETP.NE.AND P3, PT, R0.reuse, 0xf4, PT ;  /* 0x000000f40000780c */ /* 0x040fe40003f65270 */
[----:B------:R-:W-:Y:S01]  /*5000*/  ISETP.NE.AND P4, PT, R0, 0xf5, PT ;  /* 0x000000f50000780c */ /* 0x000fe20003f85270 */
[----:B------:R-:W-:Y:S01]  /*5010*/  STG.E desc[UR8][R8.64+0x38], R23 ;  /* 0x0000381708007986 */ /* 0x000fe2000c101908 */
[----:B0-----:R-:W-:-:S02]  /*5020*/  FSEL R7, RZ, 1, P0 ;  /* 0x3f800000ff077808 */ /* 0x001fc40000000000 */
[----:B------:R-:W-:Y:S01]  /*5030*/  FSEL R15, RZ, 1, P2 ;  /* 0x3f800000ff0f7808 */ /* 0x000fe20001000000 */
[----:B------:R0:W-:Y:S01]  /*5040*/  STG.E desc[UR8][R8.64+0x3c], R19 ;  /* 0x00003c1308007986 */ /* 0x0001e2000c101908 */
[----:B-1----:R-:W-:Y:S02]  /*5050*/  FSEL R13, RZ, 1, P1 ;  /* 0x3f800000ff0d7808 */ /* 0x002fe40000800000 */
[----:B------:R-:W-:Y:S01]  /*5060*/  FSEL R17, RZ, 1, P3 ;  /* 0x3f800000ff117808 */ /* 0x000fe20001800000 */
[----:B------:R1:W-:Y:S01]  /*5070*/  STG.E desc[UR8][R4.64], R3 ;  /* 0x0000000304007986 */ /* 0x0003e2000c101908 */
[C---:B------:R-:W-:Y:S02]  /*5080*/  ISETP.NE.AND P0, PT, R0.reuse, 0xf6, PT ;  /* 0x000000f60000780c */ /* 0x040fe40003f05270 */
[C---:B------:R-:W-:Y:S01]  /*5090*/  ISETP.NE.AND P1, PT, R0.reuse, 0xf7, PT ;  /* 0x000000f70000780c */ /* 0x040fe20003f25270 */
[----:B------:R2:W-:Y:S01]  /*50a0*/  STG.E desc[UR8][R4.64+0x4], R7 ;  /* 0x0000040704007986 */ /* 0x0005e2000c101908 */
[----:B------:R-:W-:-:S02]  /*50b0*/  ISETP.NE.AND P2, PT, R0, 0xf8, PT ;  /* 0x000000f80000780c */ /* 0x000fc40003f45270 */
[C---:B------:R-:W-:Y:S01]  /*50c0*/  ISETP.NE.AND P3, PT, R0.reuse, 0xf9, PT ;  /* 0x000000f90000780c */ /* 0x040fe20003f65270 */
[----:B------:R3:W-:Y:S01]  /*50d0*/  STG.E desc[UR8][R4.64+0x8], R13 ;  /* 0x0000080d04007986 */ /* 0x0007e2000c101908 */
[----:B0-----:R-:W-:Y:S02]  /*50e0*/  FSEL R9, RZ, 1, P4 ;  /* 0x3f800000ff097808 */ /* 0x001fe40002000000 */
        /* <DEDUP_REMOVED lines=11> */
[----:B0-----:R-:W-:Y:S02]  /*51a0*/  FSEL R15, RZ, 1, P3 ;  /* 0x3f800000ff0f7808 */ /* 0x001fe40001800000 */
[----:B------:R-:W-:Y:S01]  /*51b0*/  ISETP.NE.AND P3, PT, R0, 0xfe, PT ;  /* 0x000000fe0000780c */ /* 0x000fe20003f65270 */
[----:B------:R0:W-:Y:S01]  /*51c0*/  STG.E desc[UR8][R4.64+0x1c], R7 ;  /* 0x00001c0704007986 */ /* 0x0001e2000c101908 */
[----:B-1----:R-:W-:-:S02]  /*51d0*/  FSEL R17, RZ, 1, P4 ;  /* 0x3f800000ff117808 */ /* 0x002fc40002000000 */
[C---:B------:R-:W-:Y:S01]  /*51e0*/  ISETP.NE.AND P4, PT, R0.reuse, 0xff, PT ;  /* 0x000000ff0000780c */ /* 0x040fe20003f85270 */
[----:B------:R1:W-:Y:S01]  /*51f0*/  STG.E desc[UR8][R4.64+0x20], R13 ;  /* 0x0000200d04007986 */ /* 0x0003e2000c101908 */
[----:B--2---:R-:W-:Y:S02]  /*5200*/  FSEL R9, RZ, 1, P0 ;  /* 0x3f800000ff097808 */ /* 0x004fe40000000000 */
[----:B------:R-:W-:Y:S01]  /*5210*/  ISETP.GT.U32.AND P0, PT, R0, 0xfe, PT ;  /* 0x000000fe0000780c */ /* 0x000fe20003f04070 */
[----:B------:R2:W-:Y:S01]  /*5220*/  STG.E desc[UR8][R4.64+0x24], R15 ;  /* 0x0000240f04007986 */ /* 0x0005e2000c101908 */
[----:B---3--:R-:W-:Y:S02]  /*5230*/  FSEL R3, RZ, 1, P1 ;  /* 0x3f800000ff037808 */ /* 0x008fe40000800000 */
[----:B0-----:R-:W-:Y:S01]  /*5240*/  FSEL R7, RZ, 1, P2 ;  /* 0x3f800000ff077808 */ /* 0x001fe20001000000 */
[----:B------:R0:W-:Y:S01]  /*5250*/  STG.E desc[UR8][R4.64+0x28], R17 ;  /* 0x0000281104007986 */ /* 0x0001e2000c101908 */
[----:B-1----:R-:W-:-:S03]  /*5260*/  FSEL R13, RZ, 1, P3 ;  /* 0x3f800000ff0d7808 */ /* 0x002fc60001800000 */
[----:B------:R0:W-:Y:S01]  /*5270*/  STG.E desc[UR8][R4.64+0x2c], R9 ;  /* 0x00002c0904007986 */ /* 0x0001e2000c101908 */
[----:B--2---:R-:W-:-:S03]  /*5280*/  FSEL R15, RZ, 1, P4 ;  /* 0x3f800000ff0f7808 */ /* 0x004fc60002000000 */
[----:B------:R0:W-:Y:S04]  /*5290*/  STG.E desc[UR8][R4.64+0x30], R3 ;  /* 0x0000300304007986 */ /* 0x0001e8000c101908 */
[----:B------:R0:W-:Y:S04]  /*52a0*/  STG.E desc[UR8][R4.64+0x34], R7 ;  /* 0x0000340704007986 */ /* 0x0001e8000c101908 */
[----:B------:R0:W-:Y:S04]  /*52b0*/  STG.E desc[UR8][R4.64+0x38], R13 ;  /* 0x0000380d04007986 */ /* 0x0001e8000c101908 */
[----:B------:R0:W-:Y:S01]  /*52c0*/  STG.E desc[UR8][R4.64+0x3c], R15 ;  /* 0x00003c0f04007986 */ /* 0x0001e2000c101908 */
[----:B------:R-:W-:Y:S05]  /*52d0*/  @P0 BRA `(.L_x_18) ;  /* 0x0000000400940947 */ /* 0x000fea0003800000 */
[----:B------:R-:W-:Y:S02]  /*52e0*/  IMAD.MOV.U32 R14, RZ, RZ, RZ ;  /* 0x000000ffff0e7224 */ /* 0x000fe400078e00ff */
[----:B0-----:R-:W-:-:S07]  /*52f0*/  IMAD.MOV.U32 R3, RZ, RZ, R0 ;  /* 0x000000ffff037224 */ /* 0x001fce00078e0000 */
.L_x_24:
[----:B------:R-:W-:Y:S01]  /*5300*/  ISETP.GT.U32.AND P1, PT, R0, R3, PT ;  /* 0x000000030000720c */ /* 0x000fe20003f24070 */
[----:B------:R-:W-:Y:S01]  /*5310*/  VIADD R4, R3, 0x1 ;  /* 0x0000000103047836 */ /* 0x000fe20000000000 */
[----:B------:R-:W-:Y:S01]  /*5320*/  BSSY.RECONVERGENT B1, `(.L_x_19) ;  /* 0x000005e000017945 */ /* 0x000fe20003800200 */
[----:B------:R-:W-:Y:S02]  /*5330*/  IMAD.MOV.U32 R13, RZ, RZ, R3 ;  /* 0x000000ffff0d7224 */ /* 0x000fe400078e0003 */
[----:B------:R-:W-:Y:S01]  /*5340*/  IMAD.MOV.U32 R3, RZ, RZ, R4 ;  /* 0x000000ffff037224 */ /* 0x000fe200078e0004 */
[----:B------:R-:W-:-:S07]  /*5350*/  ISETP.NE.AND P0, PT, R4, 0xff, PT ;  /* 0x000000ff0400780c */ /* 0x000fce0003f05270 */
[----:B012-4-:R-:W-:Y:S06]  /*5360*/  @P1 BRA `(.L_x_20) ;  /* 0x0000000400641947 */ /* 0x017fec0003800000 */
[----:B------:R-:W0:Y:S01]  /*5370*/  LDC.64 R6, c[0x0][0x388] ;  /* 0x0000e200ff067b82 */ /* 0x000e220000000a00 */
[----:B------:R-:W-:Y:S01]  /*5380*/  LOP3.LUT R20, R14, 0x3, RZ, 0xc0, !PT ;  /* 0x000000030e147812 */ /* 0x000fe200078ec0ff */
[----:B------:R-:W-:Y:S01]  /*5390*/  IMAD.IADD R9, R2, 0x1, R13 ;  /* 0x0000000102097824 */ /* 0x000fe200078e020d */
[----:B------:R-:W-:Y:S01]  /*53a0*/  BSSY.RECONVERGENT B2, `(.L_x_21) ;  /* 0x0000028000027945 */ /* 0x000fe20003800200 */
[----:B------:R-:W-:Y:S01]  /*53b0*/  IMAD.MOV.U32 R15, RZ, RZ, R0 ;  /* 0x000000ffff0f7224 */ /* 0x000fe200078e0000 */
[----:B------:R-:W-:-:S03]  /*53c0*/  ISETP.NE.AND P1, PT, R20, 0x3, PT ;  /* 0x000000031400780c */ /* 0x000fc60003f25270 */
[----:B------:R-:W1:Y:S01]  /*53d0*/  LDC.64 R4, c[0x0][0x390] ;  /* 0x0000e400ff047b82 */ /* 0x000e620000000a00 */
[----:B0-----:R-:W-:-:S04]  /*53e0*/  IMAD.WIDE.U32 R6, R13, 0x4, R6 ;  /* 0x000000040d067825 */ /* 0x001fc800078e0006 */
[----:B-1----:R-:W-:-:S05]  /*53f0*/  IMAD.WIDE.U32 R8, R9, 0x4, R4 ;  /* 0x0000000409087825 */ /* 0x002fca00078e0004 */
[----:B------:R-:W-:Y:S05]  /*5400*/  @!P1 BRA `(.L_x_22) ;  /* 0x0000000000849947 */ /* 0x000fea0003800000 */
[----:B------:R-:W2:Y:S01]  /*5410*/  LDG.E R13, desc[UR8][R6.64+0x4] ;  /* 0x00000408060d7981 */ /* 0x000ea2000c1e1900 */
[----:B------:R-:W0:Y:S01]  /*5420*/  LDC.64 R16, c[0x0][0x380] ;  /* 0x0000e000ff107b82 */ /* 0x000e220000000a00 */
[----:B------:R-:W-:Y:S02]  /*5430*/  IMAD R15, R0, 0x101, RZ ;  /* 0x00000101000f7824 */ /* 0x000fe400078e02ff */
[----:B------:R-:W3:Y:S01]  /*5440*/  LDG.E R21, desc[UR8][R8.64+0x4] ;  /* 0x0000040808157981 */ /* 0x000ee2000c1e1900 */
[----:B--2---:R-:W-:Y:S02]  /*5450*/  IMAD R19, R13, 0x100, R0 ;  /* 0x000001000d137824 */ /* 0x004fe400078e0200 */
[----:B------:R-:W-:-:S04]  /*5460*/  IMAD.WIDE.U32 R12, R15, 0x4, R4 ;  /* 0x000000040f0c7825 */ /* 0x000fc800078e0004 */
[----:B0-----:R-:W-:Y:S01]  /*5470*/  IMAD.WIDE.U32 R18, R19, 0x4, R16 ;  /* 0x0000000413127825 */ /* 0x001fe200078e0010 */
[----:B------:R-:W3:Y:S05]  /*5480*/  LDG.E R15, desc[UR8][R12.64] ;  /* 0x000000080c0f7981 */ /* 0x000eea000c1e1900 */
[----:B------:R-:W3:Y:S01]  /*5490*/  LDG.E R18, desc[UR8][R18.64] ;  /* 0x0000000812127981 */ /* 0x000ee2000c1e1900 */
[----:B------:R-:W-:Y:S01]  /*54a0*/  ISETP.NE.AND P1, PT, R20, RZ, PT ;  /* 0x000000ff1400720c */ /* 0x000fe20003f25270 */
[----:B---3--:R-:W-:-:S05]  /*54b0*/  FFMA R21, -R18, R15, R21 ;  /* 0x0000000f12157223 */ /* 0x008fca0000000115 */
[----:B------:R0:W-:Y:S01]  /*54c0*/  STG.E desc[UR8][R8.64+0x4], R21 ;  /* 0x0000041508007986 */ /* 0x0001e2000c101908 */
[----:B------:R-:W-:-:S06]  /*54d0*/  VIADD R15, R0, 0x1 ;  /* 0x00000001000f7836 */ /* 0x000fcc0000000000 */
[----:B------:R-:W-:Y:S05]  /*54e0*/  @!P1 BRA `(.L_x_22) ;  /* 0x00000000004c9947 */ /* 0x000fea0003800000 */
[----:B------:R-:W2:Y:S02]  /*54f0*/  LDG.E R15, desc[UR8][R6.64+0x4] ;  /* 0x00000408060f7981 */ /* 0x000ea4000c1e1900 */
[----:B--2---:R-:W-:-:S04]  /*5500*/  IMAD R15, R15, 0x100, R0 ;  /* 0x000001000f0f7824 */ /* 0x004fc800078e0200 */
[----:B------:R-:W-:-:S04]  /*5510*/  VIADD R15, R15, 0x1 ;  /* 0x000000010f0f7836 */ /* 0x000fc80000000000 */
[----:B------:R-:W-:Y:S02]  /*5520*/  IMAD.WIDE.U32 R18, R15, 0x4, R16 ;  /* 0x000000040f127825 */ /* 0x000fe400078e0010 */
[----:B------:R-:W0:Y:S04]  /*5530*/  LDG.E R15, desc[UR8][R12.64+0x4] ;  /* 0x000004080c0f7981 */ /* 0x000e28000c1e1900 */
[----:B------:R-:W0:Y:S01]  /*5540*/  LDG.E R18, desc[UR8][R18.64] ;  /* 0x0000000812127981 */ /* 0x000e22000c1e1900 */
[----:B------:R-:W-:Y:S01]  /*5550*/  ISETP.NE.AND P1, PT, R20, 0x1, PT ;  /* 0x000000011400780c */ /* 0x000fe20003f25270 */
[----:B0-----:R-:W-:Y:S01]  /*5560*/  FFMA R21, -R18, R15, R21 ;  /* 0x0000000f12157223 */ /* 0x001fe20000000115 */
[----:B------:R-:W-:-:S04]  /*5570*/  VIADD R15, R0, 0x2 ;  /* 0x00000002000f7836 */ /* 0x000fc80000000000 */
[----:B------:R1:W-:Y:S07]  /*5580*/  STG.E desc[UR8][R8.64+0x4], R21 ;  /* 0x0000041508007986 */ /* 0x0003ee000c101908 */
[----:B------:R-:W-:Y:S05]  /*5590*/  @!P1 BRA `(.L_x_22) ;  /* 0x0000000000209947 */ /* 0x000fea0003800000 */
[----:B------:R-:W2:Y:S04]  /*55a0*/  LDG.E R18, desc[UR8][R6.64+0x4] ;  /* 0x0000040806127981 */ /* 0x000ea8000c1e1900 */
[----:B------:R-:W3:Y:S01]  /*55b0*/  LDG.E R13, desc[UR8][R12.64+0x8] ;  /* 0x000008080c0d7981 */ /* 0x000ee2000c1e1900 */
[----:B--2---:R-:W-:-:S04]  /*55c0*/  IMAD R15, R18, 0x100, R15 ;  /* 0x00000100120f7824 */ /* 0x004fc800078e020f */
[----:B------:R-:W-:-:S06]  /*55d0*/  IMAD.WIDE.U32 R16, R15, 0x4, R16 ;  /* 0x000000040f107825 */ /* 0x000fcc00078e0010 */
[----:B------:R-:W3:Y:S01]  /*55e0*/  LDG.E R16, desc[UR8][R16.64] ;  /* 0x0000000810107981 */ /* 0x000ee2000c1e1900 */
[----:B------:R-:W-:Y:S02]  /*55f0*/  VIADD R15, R0, 0x3 ;  /* 0x00000003000f7836 */ /* 0x000fe40000000000 */
[----:B---3--:R-:W-:-:S05]  /*5600*/  FFMA R19, -R16, R13, R21 ;  /* 0x0000000d10137223 */ /* 0x008fca0000000115 */
[----:B------:R2:W-:Y:S02]  /*5610*/  STG.E desc[UR8][R8.64+0x4], R19 ;  /* 0x0000041308007986 */ /* 0x0005e4000c101908 */
.L_x_22:
[----:B------:R-:W-:Y:S05]  /*5620*/  BSYNC.RECONVERGENT B2 ;  /* 0x0000000000027941 */ /* 0x000fea0003800200 */
.L_x_21:
[----:B------:R-:W-:-:S13]  /*5630*/  ISETP.GE.U32.AND P1, PT, R14, 0x3, PT ;  /* 0x000000030e00780c */ /* 0x000fda0003f26070 */
[----:B------:R-:W-:Y:S05]  /*5640*/  @!P1 BRA `(.L_x_20) ;  /* 0x0000000000ac9947 */ /* 0x000fea0003800000 */
[----:B------:R3:W5:Y:S02]  /*5650*/  LDG.E R23, desc[UR8][R8.64+0x4] ;  /* 0x0000040808177981 */ /* 0x000764000c1e1900 */
.L_x_23:
[----:B------:R-:W2:Y:S01]  /*5660*/  LDG.E R16, desc[UR8][R6.64+0x4] ;  /* 0x0000040806107981 */ /* 0x000ea2000c1e1900 */
[----:B----4-:R-:W4:Y:S01]  /*5670*/  LDC.64 R12, c[0x0][0x380] ;  /* 0x0000e000ff0c7b82 */ /* 0x010f220000000a00 */
[----:B01----:R-:W-:Y:S01]  /*5680*/  IMAD.IADD R21, R2, 0x1, R15 ;  /* 0x0000000102157824 */ /* 0x003fe200078e020f */
[----:B------:R-:W0:Y:S03]  /*5690*/  LDCU.64 UR4, c[0x0][0x390] ;  /* 0x00007200ff0477ac */ /* 0x000e260008000a00 */
[----:B------:R-:W-:-:S06]  /*56a0*/  IMAD.WIDE.U32 R20, R21, 0x4, R4 ;  /* 0x0000000415147825 */ /* 0x000fcc00078e0004 */
[----:B------:R-:W3:Y:S01]  /*56b0*/  LDG.E R20, desc[UR8][R20.64] ;  /* 0x0000000814147981 */ /* 0x000ee2000c1e1900 */
[----:B--2---:R-:W-:-:S04]  /*56c0*/  IMAD R19, R16, 0x100, R15 ;  /* 0x0000010010137824 */ /* 0x004fc800078e020f */
[----:B----4-:R-:W-:-:S06]  /*56d0*/  IMAD.WIDE.U32 R18, R19, 0x4, R12 ;  /* 0x0000000413127825 */ /* 0x010fcc00078e000c */
[----:B------:R-:W3:Y:S02]  /*56e0*/  LDG.E R18, desc[UR8][R18.64] ;  /* 0x0000000812127981 */ /* 0x000ee4000c1e1900 */
[----:B---3-5:R-:W-:-:S05]  /*56f0*/  FFMA R23, -R18, R20, R23 ;  /* 0x0000001412177223 */ /* 0x028fca0000000117 */
[----:B------:R1:W-:Y:S04]  /*5700*/  STG.E desc[UR8][R8.64+0x4], R23 ;  /* 0x0000041708007986 */ /* 0x0003e8000c101908 */
[----:B------:R-:W2:Y:S01]  /*5710*/  LDG.E R16, desc[UR8][R6.64+0x4] ;  /* 0x0000040806107981 */ /* 0x000ea2000c1e1900 */
[----:B------:R-:W-:-:S05]  /*5720*/  IADD3 R22, P1, PT, R2, R15, RZ ;  /* 0x0000000f02167210 */ /* 0x000fca0007f3e0ff */
[----:B------:R-:W-:Y:S02]  /*5730*/  IMAD.X R27, RZ, RZ, RZ, P1 ;  /* 0x000000ffff1b7224 */ /* 0x000fe400008e06ff */
[----:B--2---:R-:W-:Y:S01]  /*5740*/  IMAD R17, R16, 0x100, R15 ;  /* 0x0000010010117824 */ /* 0x004fe200078e020f */
[----:B0-----:R-:W-:-:S03]  /*5750*/  LEA R16, P1, R22, UR4, 0x2 ;  /* 0x0000000416107c11 */ /* 0x001fc6000f8210ff */
[----:B------:R-:W-:Y:S01]  /*5760*/  VIADD R25, R17, 0x1 ;  /* 0x0000000111197836 */ /* 0x000fe20000000000 */
[----:B------:R-:W-:-:S03]  /*5770*/  LEA.HI.X R17, R22, UR5, R27, 0x2, P1 ;  /* 0x0000000516117c11 */ /* 0x000fc600088f141b */
[----:B------:R-:W-:Y:S02]  /*5780*/  IMAD.WIDE.U32 R18, R25, 0x4, R12 ;  /* 0x0000000419127825 */ /* 0x000fe400078e000c */
[----:B------:R-:W1:Y:S04]  /*5790*/  LDG.E R20, desc[UR8][R16.64+0x4] ;  /* 0x0000040810147981 */ /* 0x000e68000c1e1900 */
[----:B------:R-:W1:Y:S02]  /*57a0*/  LDG.E R18, desc[UR8][R18.64] ;  /* 0x0000000812127981 */ /* 0x000e64000c1e1900 */
[----:B-1----:R-:W-:-:S05]  /*57b0*/  FFMA R23, -R18, R20, R23 ;  /* 0x0000001412177223 */ /* 0x002fca0000000117 */
[----:B------:R0:W-:Y:S04]  /*57c0*/  STG.E desc[UR8][R8.64+0x4], R23 ;  /* 0x0000041708007986 */ /* 0x0001e8000c101908 */
[----:B------:R-:W2:Y:S04]  /*57d0*/  LDG.E R20, desc[UR8][R6.64+0x4] ;  /* 0x0000040806147981 */ /* 0x000ea8000c1e1900 */
[----:B------:R-:W3:Y:S01]  /*57e0*/  LDG.E R22, desc[UR8][R16.64+0x8] ;  /* 0x0000080810167981 */ /* 0x000ee2000c1e1900 */
[----:B--2---:R-:W-:-:S04]  /*57f0*/  IMAD R20, R20, 0x100, R15 ;  /* 0x0000010014147824 */ /* 0x004fc800078e020f */
[----:B------:R-:W-:-:S04]  /*5800*/  VIADD R21, R20, 0x2 ;  /* 0x0000000214157836 */ /* 0x000fc80000000000 */
[----:B------:R-:W-:-:S06]  /*5810*/  IMAD.WIDE.U32 R20, R21, 0x4, R12 ;  /* 0x0000000415147825 */ /* 0x000fcc00078e000c */
[----:B------:R-:W3:Y:S02]  /*5820*/  LDG.E R20, desc[UR8][R20.64] ;  /* 0x0000000814147981 */ /* 0x000ee4000c1e1900 */
[----:B---3--:R-:W-:-:S05]  /*5830*/  FFMA R25, -R20, R22, R23 ;  /* 0x0000001614197223 */ /* 0x008fca0000000117 */
[----:B------:R4:W-:Y:S04]  /*5840*/  STG.E desc[UR8][R8.64+0x4], R25 ;  /* 0x0000041908007986 */ /* 0x0009e8000c101908 */
[----:B------:R-:W2:Y:S04]  /*5850*/  LDG.E R18, desc[UR8][R6.64+0x4] ;  /* 0x0000040806127981 */ /* 0x000ea8000c1e1900 */
[----:B0-----:R-:W3:Y:S01]  /*5860*/  LDG.E R23, desc[UR8][R16.64+0xc] ;  /* 0x00000c0810177981 */ /* 0x001ee2000c1e1900 */
[----:B--2---:R-:W-:-:S04]  /*5870*/  IMAD R18, R18, 0x100, R15 ;  /* 0x0000010012127824 */ /* 0x004fc800078e020f */
[----:B------:R-:W-:-:S04]  /*5880*/  VIADD R19, R18, 0x3 ;  /* 0x0000000312137836 */ /* 0x000fc80000000000 */
[----:B------:R-:W-:-:S06]  /*5890*/  IMAD.WIDE.U32 R12, R19, 0x4, R12 ;  /* 0x00000004130c7825 */ /* 0x000fcc00078e000c */
[----:B------:R-:W3:Y:S01]  /*58a0*/  LDG.E R12, desc[UR8][R12.64] ;  /* 0x000000080c0c7981 */ /* 0x000ee2000c1e1900 */
[----:B------:R-:W-:-:S05]  /*58b0*/  VIADD R15, R15, 0x4 ;  /* 0x000000040f0f7836 */ /* 0x000fca0000000000 */
[----:B------:R-:W-:Y:S01]  /*58c0*/  ISETP.NE.AND P1, PT, R15, R3, PT ;  /* 0x000000030f00720c */ /* 0x000fe20003f25270 */
[----:B---3--:R-:W-:-:S05]  /*58d0*/  FFMA R23, -R12, R23, R25 ;  /* 0x000000170c177223 */ /* 0x008fca0000000119 */
[----:B------:R4:W-:Y:S07]  /*58e0*/  STG.E desc[UR8][R8.64+0x4], R23 ;  /* 0x0000041708007986 */ /* 0x0009ee000c101908 */
[----:B------:R-:W-:Y:S05]  /*58f0*/  @P1 BRA `(.L_x_23) ;  /* 0xfffffffc00581947 */ /* 0x000fea000383ffff */
.L_x_20:
[----:B------:R-:W-:Y:S05]  /*5900*/  BSYNC.RECONVERGENT B1 ;  /* 0x0000000000017941 */ /* 0x000fea0003800200 */
.L_x_19:
[----:B------:R-:W-:Y:S01]  /*5910*/  VIADD R14, R14, 0x1 ;  /* 0x000000010e0e7836 */ /* 0x000fe20000000000 */
[----:B------:R-:W-:Y:S06]  /*5920*/  @P0 BRA `(.L_x_24) ;  /* 0xfffffff800740947 */ /* 0x000fec000383ffff */
.L_x_18:
[----:B------:R-:W-:Y:S05]  /*5930*/  BSYNC.RECONVERGENT B0 ;  /* 0x0000000000007941 */ /* 0x000fea0003800200 */
.L_x_17:
[----:B0-----:R-:W-:Y:S01]  /*5940*/  IMAD.MOV.U32 R3, RZ, RZ, 0xff ;  /* 0x000000ffff037424 */ /* 0x001fe200078e00ff */
[----:B------:R-:W-:Y:S01]  /*5950*/  PRMT R0, RZ, 0x7610, R0 ;  /* 0x00007610ff007816 */ /* 0x000fe20000000000 */
[----:B------:R-:W-:Y:S01]  /*5960*/  UMOV UR4, URZ ;  /* 0x000000ff00047c82 */ /* 0x000fe20008000000 */
[----:B------:R-:W-:-:S07]  /*5970*/  PRMT R14, RZ, 0x7610, R14 ;  /* 0x00007610ff0e7816 */ /* 0x000fce000000000e */
.L_x_30:
[----:B------:R-:W0:Y:S01]  /*5980*/  LDC.64 R4, c[0x0][0x388] ;  /* 0x0000e200ff047b82 */ /* 0x000e220000000a00 */
[----:B------:R-:W-:Y:S01]  /*5990*/  ISETP.GT.U32.AND P0, PT, R3, 0xfe, PT ;  /* 0x000000fe0300780c */ /* 0x000fe20003f04070 */
[----:B------:R-:W-:-:S06]  /*59a0*/  IMAD.IADD R15, R2, 0x1, R3 ;  /* 0x00000001020f7824 */ /* 0x000fcc00078e0203 */
[----:B------:R-:W3:Y:S01]  /*59b0*/  LDC.64 R6, c[0x0][0x390] ;  /* 0x0000e400ff067b82 */ /* 0x000ee20000000a00 */
[----:B0-----:R-:W-:-:S04]  /*59c0*/  IMAD.WIDE.U32 R4, R3, 0x4, R4 ;  /* 0x0000000403047825 */ /* 0x001fc800078e0004 */
[----:B---3--:R-:W-:Y:S01]  /*59d0*/  IMAD.WIDE.U32 R6, R15, 0x4, R6 ;  /* 0x000000040f067825 */ /* 0x008fe200078e0006 */
[----:B------:R-:W-:Y:S06]  /*59e0*/  @P0 BRA `(.L_x_25) ;  /* 0x0000000800f00947 */ /* 0x000fec0003800000 */
[----:B------:R-:W-:-:S04]  /*59f0*/  UIADD3 UR5, UPT, UPT, UR4, -0x1, URZ ;  /* 0xffffffff04057890 */ /* 0x000fc8000fffe0ff */
[----:B------:R-:W-:-:S03]  /*5a00*/  UISETP.GE.U32.AND UP0, UPT, UR5, 0x7, UPT ;  /* 0x000000070500788c */ /* 0x000fc6000bf06070 */
[----:B------:R-:W-:-:S06]  /*5a10*/  UMOV UR5, 0xff ;  /* 0x000000ff00057882 */ /* 0x000fcc0000000000 */
[----:B------:R-:W-:Y:S05]  /*5a20*/  BRA.U !UP0, `(.L_x_26) ;  /* 0x0000000508707547 */ /* 0x000fea000b800000 */
[----:B------:R0:W5:Y:S01]  /*5a30*/  LDG.E R17, desc[UR8][R6.64] ;  /* 0x0000000806117981 */ /* 0x000162000c1e1900 */
[----:B------:R-:W-:Y:S01]  /*5a40*/  ULOP3.LUT UR5, UR4, 0xfffffff8, URZ, 0xc0, !UPT ;  /* 0xfffffff804057892 */ /* 0x000fe2000f8ec0ff */
[----:B------:R-:W-:Y:S01]  /*5a50*/  IMAD.MOV.U32 R16, RZ, RZ, R2 ;  /* 0x000000ffff107224 */ /* 0x000fe200078e0002 */
[----:B------:R-:W-:Y:S02]  /*5a60*/  UMOV UR6, 0xf8 ;  /* 0x000000f800067882 */ /* 0x000fe40000000000 */
[----:B------:R-:W-:-:S12]  /*5a70*/  UIADD3 UR5, UPT, UPT, -UR5, URZ, URZ ;  /* 0x000000ff05057290 */ /* 0x000fd8000fffe1ff */
.L_x_27:
[----:B---3--:R-:W3:Y:S01]  /*5a80*/  LDG.E R18, desc[UR8][R4.64] ;  /* 0x0000000804127981 */ /* 0x008ee2000c1e1900 */
[----:B-12-4-:R-:W1:Y:S01]  /*5a90*/  LDC.64 R8, c[0x0][0x398] ;  /* 0x0000e600ff087b82 */ /* 0x016e620000000a00 */
[----:B------:R-:W-:-:S07]  /*5aa0*/  VIADD R19, R16, 0xff ;  /* 0x000000ff10137836 */ /* 0x000fce0000000000 */
[----:B------:R-:W2:Y:S01]  /*5ab0*/  LDC.64 R12, c[0x0][0x380] ;  /* 0x0000e000ff0c7b82 */ /* 0x000ea20000000a00 */
[----:B---3--:R-:W-:-:S05]  /*5ac0*/  LEA R18, R18, UR6, 0x8 ;  /* 0x0000000612127c11 */ /* 0x008fca000f8e40ff */
[----:B------:R-:W-:Y:S02]  /*5ad0*/  VIADD R21, R18, 0x7 ;  /* 0x0000000712157836 */ /* 0x000fe40000000000 */
[----:B-1----:R-:W-:-:S04]  /*5ae0*/  IMAD.WIDE.U32 R18, R19, 0x4, R8 ;  /* 0x0000000413127825 */ /* 0x002fc800078e0008 */
[----:B--2---:R-:W-:Y:S02]  /*5af0*/  IMAD.WIDE.U32 R20, R21, 0x4, R12 ;  /* 0x0000000415147825 */ /* 0x004fe400078e000c */
[----:B------:R-:W2:Y:S04]  /*5b00*/  LDG.E R18, desc[UR8][R18.64] ;  /* 0x0000000812127981 */ /* 0x000ea8000c1e1900 */
[----:B------:R-:W2:Y:S02]  /*5b10*/  LDG.E R20, desc[UR8][R20.64] ;  /* 0x0000000814147981 */ /* 0x000ea4000c1e1900 */
[----:B--2--5:R-:W-:-:S05]  /*5b20*/  FFMA R17, -R20, R18, R17 ;  /* 0x0000001214117223 */ /* 0x024fca0000000111 */
[----:B------:R1:W-:Y:S04]  /*5b30*/  STG.E desc[UR8][R6.64], R17 ;  /* 0x0000001106007986 */ /* 0x0003e8000c101908 */
[----:B------:R-:W2:Y:S01]  /*5b40*/  LDG.E R22, desc[UR8][R4.64] ;  /* 0x0000000804167981 */ /* 0x000ea2000c1e1900 */
[----:B------:R-:W-:Y:S01]  /*5b50*/  VIADD R23, R16, 0xfe ;  /* 0x000000fe10177836 */ /* 0x000fe20000000000 */
[----:B--2---:R-:W-:-:S05]  /*5b60*/  LEA R22, R22, UR6, 0x8 ;  /* 0x0000000616167c11 */ /* 0x004fca000f8e40ff */
[----:B------:R-:W-:Y:S02]  /*5b70*/  VIADD R25, R22, 0x6 ;  /* 0x0000000616197836 */ /* 0x000fe40000000000 */
[----:B------:R-:W-:-:S04]  /*5b80*/  IMAD.WIDE.U32 R22, R23, 0x4, R8 ;  /* 0x0000000417167825 */ /* 0x000fc800078e0008 */
[----:B------:R-:W-:Y:S02]  /*5b90*/  IMAD.WIDE.U32 R24, R25, 0x4, R12 ;  /* 0x0000000419187825 */ /* 0x000fe400078e000c */
[----:B------:R-:W2:Y:S04]  /*5ba0*/  LDG.E R22, desc[UR8][R22.64] ;  /* 0x0000000816167981 */ /* 0x000ea8000c1e1900 */
[----:B------:R-:W2:Y:S02]  /*5bb0*/  LDG.E R24, desc[UR8][R24.64] ;  /* 0x0000000818187981 */ /* 0x000ea4000c1e1900 */
[----:B--2---:R-:W-:-:S05]  /*5bc0*/  FFMA R27, -R24, R22, R17 ;  /* 0x00000016181b7223 */ /* 0x004fca0000000111 */
[----:B------:R2:W-:Y:S04]  /*5bd0*/  STG.E desc[UR8][R6.64], R27 ;  /* 0x0000001b06007986 */ /* 0x0005e8000c101908 */
[----:B-1----:R-:W3:Y:S01]  /*5be0*/  LDG.E R17, desc[UR8][R4.64] ;  /* 0x0000000804117981 */ /* 0x002ee2000c1e1900 */
[----:B------:R-:W-:-:S04]  /*5bf0*/  VIADD R19, R16, 0xfd ;  /* 0x000000fd10137836 */ /* 0x000fc80000000000 */
[----:B------:R-:W-:-:S06]  /*5c00*/  IMAD.WIDE.U32 R18, R19, 0x4, R8 ;  /* 0x0000000413127825 */ /* 0x000fcc00078e0008 */
[----:B------:R-:W4:Y:S01]  /*5c10*/  LDG.E R18, desc[UR8][R18.64] ;  /* 0x0000000812127981 */ /* 0x000f22000c1e1900 */
[----:B---3--:R-:W-:-:S05]  /*5c20*/  LEA R17, R17, UR6, 0x8 ;  /* 0x0000000611117c11 */ /* 0x008fca000f8e40ff */
[----:B------:R-:W-:-:S04]  /*5c30*/  VIADD R17, R17, 0x5 ;  /* 0x0000000511117836 */ /* 0x000fc80000000000 */
[----:B------:R-:W-:-:S06]  /*5c40*/  IMAD.WIDE.U32 R20, R17, 0x4, R12 ;  /* 0x0000000411147825 */ /* 0x000fcc00078e000c */
[----:B------:R-:W4:Y:S02]  /*5c50*/  LDG.E R20, desc[UR8][R20.64] ;  /* 0x0000000814147981 */ /* 0x000f24000c1e1900 */
[----:B----4-:R-:W-:-:S05]  /*5c60*/  FFMA R17, -R20, R18, R27 ;  /* 0x0000001214117223 */ /* 0x010fca000000011b */
[----:B------:R1:W-:Y:S04]  /*5c70*/  STG.E desc[UR8][R6.64], R17 ;  /* 0x0000001106007986 */ /* 0x0003e8000c101908 */
[----:B------:R-:W3:Y:S01]  /*5c80*/  LDG.E R22, desc[UR8][R4.64] ;  /* 0x0000000804167981 */ /* 0x000ee2000c1e1900 */
[----:B------:R-:W-:Y:S01]  /*5c90*/  VIADD R23, R16, 0xfc ;  /* 0x000000fc10177836 */ /* 0x000fe20000000000 */
[----:B---3--:R-:W-:-:S05]  /*5ca0*/  LEA R22, R22, UR6, 0x8 ;  /* 0x0000000616167c11 */ /* 0x008fca000f8e40ff */
        /* <DEDUP_REMOVED lines=27> */
[----:B-1----:R-:W2:Y:S01]  /*5e60*/  LDG.E R17, desc[UR8][R4.64] ;  /* 0x0000000804117981 */ /* 0x002ea2000c1e1900 */
[----:B------:R-:W-:-:S04]  /*5e70*/  VIADD R19, R16, 0xf9 ;  /* 0x000000f910137836 */ /* 0x000fc80000000000 */
[----:B------:R-:W-:-:S06]  /*5e80*/  IMAD.WIDE.U32 R18, R19, 0x4, R8 ;  /* 0x0000000413127825 */ /* 0x000fcc00078e0008 */
[----:B------:R-:W4:Y:S01]  /*5e90*/  LDG.E R18, desc[UR8][R18.64] ;  /* 0x0000000812127981 */ /* 0x000f22000c1e1900 */
[----:B--2---:R-:W-:-:S05]  /*5ea0*/  LEA R17, R17, UR6, 0x8 ;  /* 0x0000000611117c11 */ /* 0x004fca000f8e40ff */
[----:B------:R-:W-:-:S04]  /*5eb0*/  VIADD R17, R17, 0x1 ;  /* 0x0000000111117836 */ /* 0x000fc80000000000 */
[----:B------:R-:W-:-:S06]  /*5ec0*/  IMAD.WIDE.U32 R20, R17, 0x4, R12 ;  /* 0x0000000411147825 */ /* 0x000fcc00078e000c */
[----:B------:R-:W4:Y:S02]  /*5ed0*/  LDG.E R20, desc[UR8][R20.64] ;  /* 0x0000000814147981 */ /* 0x000f24000c1e1900 */
[----:B----4-:R-:W-:-:S05]  /*5ee0*/  FFMA R23, -R20, R18, R27 ;  /* 0x0000001214177223 */ /* 0x010fca000000011b */
[----:B------:R3:W-:Y:S04]  /*5ef0*/  STG.E desc[UR8][R6.64], R23 ;  /* 0x0000001706007986 */ /* 0x0007e8000c101908 */
[----:B------:R-:W2:Y:S01]  /*5f00*/  LDG.E R17, desc[UR8][R4.64] ;  /* 0x0000000804117981 */ /* 0x000ea2000c1e1900 */
[----:B------:R-:W-:-:S04]  /*5f10*/  VIADD R25, R16, 0xf8 ;  /* 0x000000f810197836 */ /* 0x000fc80000000000 */
[----:B------:R-:W-:-:S06]  /*5f20*/  IMAD.WIDE.U32 R8, R25, 0x4, R8 ;  /* 0x0000000419087825 */ /* 0x000fcc00078e0008 */
[----:B------:R-:W4:Y:S01]  /*5f30*/  LDG.E R8, desc[UR8][R8.64] ;  /* 0x0000000808087981 */ /* 0x000f22000c1e1900 */
[----:B--2---:R-:W-:-:S05]  /*5f40*/  LEA R17, R17, UR6, 0x8 ;  /* 0x0000000611117c11 */ /* 0x004fca000f8e40ff */
[----:B------:R-:W-:-:S06]  /*5f50*/  IMAD.WIDE.U32 R12, R17, 0x4, R12 ;  /* 0x00000004110c7825 */ /* 0x000fcc00078e000c */
[----:B------:R-:W4:Y:S01]  /*5f60*/  LDG.E R12, desc[UR8][R12.64] ;  /* 0x000000080c0c7981 */ /* 0x000f22000c1e1900 */
[----:B------:R-:W-:-:S04]  /*5f70*/  UIADD3 UR5, UPT, UPT, UR5, 0x8, URZ ;  /* 0x0000000805057890 */ /* 0x000fc8000fffe0ff */
[----:B------:R-:W-:Y:S01]  /*5f80*/  UISETP.NE.AND UP0, UPT, UR5, URZ, UPT ;  /* 0x000000ff0500728c */ /* 0x000fe2000bf05270 */
[----:B------:R-:W-:Y:S01]  /*5f90*/  VIADD R16, R16, 0xfffffff8 ;  /* 0xfffffff810107836 */ /* 0x000fe20000000000 */
[----:B------:R-:W-:Y:S01]  /*5fa0*/  UIADD3 UR6, UPT, UPT, UR6, -0x8, URZ ;  /* 0xfffffff806067890 */ /* 0x000fe2000fffe0ff */
[----:B----4-:R-:W-:-:S05]  /*5fb0*/  FFMA R17, -R12, R8, R23 ;  /* 0x000000080c117223 */ /* 0x010fca0000000117 */
[----:B------:R3:W-:Y:S01]  /*5fc0*/  STG.E desc[UR8][R6.64], R17 ;  /* 0x0000001106007986 */ /* 0x0007e2000c101908 */
[----:B------:R-:W-:Y:S05]  /*5fd0*/  BRA.U UP0, `(.L_x_27) ;  /* 0xfffffff900a87547 */ /* 0x000fea000b83ffff */
[----:B------:R-:W-:-:S12]  /*5fe0*/  UIADD3 UR5, UPT, UPT, UR6, 0x7, URZ ;  /* 0x0000000706057890 */ /* 0x000fd8000fffe0ff */
.L_x_26:
[----:B------:R-:W-:-:S09]  /*5ff0*/  ULOP3.LUT UP0, URZ, UR4, 0x7, URZ, 0xc0, !UPT ;  /* 0x0000000704ff7892 */ /* 0x000fd2000f80c0ff */
[----:B------:R-:W-:Y:S05]  /*6000*/  BRA.U !UP0, `(.L_x_25) ;  /* 0x0000000508687547 */ /* 0x000fea000b800000 */
[----:B-12-4-:R-:W-:-:S04]  /*6010*/  LOP3.LUT R9, R14, 0x7, RZ, 0xc0, !PT ;  /* 0x000000070e097812 */ /* 0x016fc800078ec0ff */
[C---:B------:R-:W-:Y:S01]  /*6020*/  LOP3.LUT P1, RZ, R9.reuse, 0x3, RZ, 0xc0, !PT ;  /* 0x0000000309ff7812 */ /* 0x040fe2000782c0ff */
[----:B------:R-:W-:-:S05]  /*6030*/  VIADD R8, R9, 0xffffffff ;  /* 0xffffffff09087836 */ /* 0x000fca0000000000 */
[----:B------:R-:W-:-:S13]  /*6040*/  ISETP.GE.U32.AND P0, PT, R8, 0x3, PT ;  /* 0x000000030800780c */ /* 0x000fda0003f06070 */
[----:B------:R-:W-:Y:S05]  /*6050*/  @!P0 BRA `(.L_x_28) ;  /* 0x0000000000ac8947 */ /* 0x000fea0003800000 */
[----:B------:R-:W2:Y:S01]  /*6060*/  LDG.E R16, desc[UR8][R4.64] ;  /* 0x0000000804107981 */ /* 0x000ea2000c1e1900 */
[----:B------:R-:W1:Y:S01]  /*6070*/  LDC.64 R12, c[0x0][0x398] ;  /* 0x0000e600ff0c7b82 */ /* 0x000e620000000a00 */
[----:B---3--:R-:W-:Y:S02]  /*6080*/  VIADD R17, R2, UR5 ;  /* 0x0000000502117c36 */ /* 0x008fe40008000000 */
[----:B------:R-:W3:Y:S05]  /*6090*/  LDG.E R27, desc[UR8][R6.64] ;  /* 0x00000008061b7981 */ /* 0x000eea000c1e1900 */
[----:B------:R-:W4:Y:S01]  /*60a0*/  LDC.64 R8, c[0x0][0x380] ;  /* 0x0000e000ff087b82 */ /* 0x000f220000000a00 */
[----:B-1----:R-:W-:-:S06]  /*60b0*/  IMAD.WIDE.U32 R24, R17, 0x4, R12 ;  /* 0x0000000411187825 */ /* 0x002fcc00078e000c */
[----:B------:R-:W3:Y:S01]  /*60c0*/  LDG.E R25, desc[UR8][R24.64] ;  /* 0x0000000818197981 */ /* 0x000ee2000c1e1900 */
[----:B--2---:R-:W-:-:S05]  /*60d0*/  LEA R23, R16, UR5, 0x8 ;  /* 0x0000000510177c11 */ /* 0x004fca000f8e40ff */
[----:B----4-:R-:W-:-:S06]  /*60e0*/  IMAD.WIDE.U32 R22, R23, 0x4, R8 ;  /* 0x0000000417167825 */ /* 0x010fcc00078e0008 */
[----:B------:R-:W3:Y:S02]  /*60f0*/  LDG.E R22, desc[UR8][R22.64] ;  /* 0x0000000816167981 */ /* 0x000ee4000c1e1900 */
[----:B---3--:R-:W-:-:S05]  /*6100*/  FFMA R27, -R22, R25, R27 ;  /* 0x00000019161b7223 */ /* 0x008fca000000011b */
[----:B------:R1:W-:Y:S04]  /*6110*/  STG.E desc[UR8][R6.64], R27 ;  /* 0x0000001b06007986 */ /* 0x0003e8000c101908 */
[----:B------:R-:W2:Y:S01]  /*6120*/  LDG.E R16, desc[UR8][R4.64] ;  /* 0x0000000804107981 */ /* 0x000ea2000c1e1900 */
[----:B------:R-:W-:-:S04]  /*6130*/  VIADD R19, R17, 0xffffffff ;  /* 0xffffffff11137836 */ /* 0x000fc80000000000 */
[----:B------:R-:W-:-:S06]  /*6140*/  IMAD.WIDE.U32 R18, R19, 0x4, R12 ;  /* 0x0000000413127825 */ /* 0x000fcc00078e000c */
[----:B------:R-:W3:Y:S01]  /*6150*/  LDG.E R18, desc[UR8][R18.64] ;  /* 0x0000000812127981 */ /* 0x000ee2000c1e1900 */
[----:B--2---:R-:W-:-:S05]  /*6160*/  LEA R16, R16, UR5, 0x8 ;  /* 0x0000000510107c11 */ /* 0x004fca000f8e40ff */
[----:B------:R-:W-:-:S04]  /*6170*/  VIADD R21, R16, 0xffffffff ;  /* 0xffffffff10157836 */ /* 0x000fc80000000000 */
[----:B------:R-:W-:-:S06]  /*6180*/  IMAD.WIDE.U32 R20, R21, 0x4, R8 ;  /* 0x0000000415147825 */ /* 0x000fcc00078e0008 */
        /* <DEDUP_REMOVED lines=20> */
[----:B------:R-:W3:Y:S01]  /*62d0*/  LDG.E R8, desc[UR8][R8.64] ;  /* 0x0000000808087981 */ /* 0x000ee2000c1e1900 */
[----:B------:R-:W-:Y:S01]  /*62e0*/  UIADD3 UR5, UPT, UPT, UR5, -0x4, URZ ;  /* 0xfffffffc05057890 */ /* 0x000fe2000fffe0ff */
[----:B---3--:R-:W-:-:S05]  /*62f0*/  FFMA R17, -R8, R12, R19 ;  /* 0x0000000c08117223 */ /* 0x008fca0000000113 */
[----:B------:R1:W-:Y:S06]  /*6300*/  STG.E desc[UR8][R6.64], R17 ;  /* 0x0000001106007986 */ /* 0x0003ec000c101908 */
.L_x_28:
[----:B------:R-:W-:Y:S05]  /*6310*/  @!P1 BRA `(.L_x_25) ;  /* 0x0000000000a49947 */ /* 0x000fea0003800000 */
[C---:B------:R-:W-:Y:S02]  /*6320*/  LOP3.LUT R8, R0.reuse, 0x3, RZ, 0xc0, !PT ;  /* 0x0000000300087812 */ /* 0x040fe400078ec0ff */
[----:B------:R-:W-:Y:S02]  /*6330*/  LOP3.LUT R9, R0, 0x1, RZ, 0xc0, !PT ;  /* 0x0000000100097812 */ /* 0x000fe400078ec0ff */
[----:B------:R-:W-:Y:S02]  /*6340*/  ISETP.NE.AND P0, PT, R8, 0x1, PT ;  /* 0x000000010800780c */ /* 0x000fe40003f05270 */
[----:B------:R-:W-:-:S11]  /*6350*/  ISETP.NE.U32.AND P1, PT, R9, 0x1, PT ;  /* 0x000000010900780c */ /* 0x000fd60003f25070 */
[----:B------:R-:W-:Y:S05]  /*6360*/  @!P0 BRA `(.L_x_29) ;  /* 0x00000000005c8947 */ /* 0x000fea0003800000 */
[----:B------:R-:W1:Y:S01]  /*6370*/  LDG.E R16, desc[UR8][R4.64] ;  /* 0x0000000804107981 */ /* 0x000e62000c1e1900 */
[----:B------:R-:W2:Y:S01]  /*6380*/  LDC.64 R12, c[0x0][0x398] ;  /* 0x0000e600ff0c7b82 */ /* 0x000ea20000000a00 */
[----:B---3--:R-:W-:Y:S02]  /*6390*/  VIADD R23, R2, UR5 ;  /* 0x0000000502177c36 */ /* 0x008fe40008000000 */
[----:B------:R-:W3:Y:S05]  /*63a0*/  LDG.E R21, desc[UR8][R6.64] ;  /* 0x0000000806157981 */ /* 0x000eea000c1e1900 */
[----:B------:R-:W4:Y:S01]  /*63b0*/  LDC.64 R8, c[0x0][0x380] ;  /* 0x0000e000ff087b82 */ /* 0x000f220000000a00 */
[----:B-1----:R-:W-:Y:S01]  /*63c0*/  LEA R19, R16, UR5, 0x8 ;  /* 0x0000000510137c11 */ /* 0x002fe2000f8e40ff */
[----:B--2---:R-:W-:-:S04]  /*63d0*/  IMAD.WIDE.U32 R16, R23, 0x4, R12 ;  /* 0x0000000417107825 */ /* 0x004fc800078e000c */
[----:B----4-:R-:W-:Y:S02]  /*63e0*/  IMAD.WIDE.U32 R18, R19, 0x4, R8 ;  /* 0x0000000413127825 */ /* 0x010fe400078e0008 */
[----:B------:R-:W3:Y:S04]  /*63f0*/  LDG.E R17, desc[UR8][R16.64] ;  /* 0x0000000810117981 */ /* 0x000ee8000c1e1900 */
[----:B------:R-:W3:Y:S02]  /*6400*/  LDG.E R18, desc[UR8][R18.64] ;  /* 0x0000000812127981 */ /* 0x000ee4000c1e1900 */
[----:B---3--:R-:W-:-:S05]  /*6410*/  FFMA R21, -R18, R17, R21 ;  /* 0x0000001112157223 */ /* 0x008fca0000000115 */
[----:B------:R2:W-:Y:S04]  /*6420*/  STG.E desc[UR8][R6.64], R21 ;  /* 0x0000001506007986 */ /* 0x0005e8000c101908 */
[----:B------:R-:W3:Y:S01]  /*6430*/  LDG.E R20, desc[UR8][R4.64] ;  /* 0x0000000804147981 */ /* 0x000ee2000c1e1900 */
[----:B------:R-:W-:-:S04]  /*6440*/  VIADD R25, R23, 0xffffffff ;  /* 0xffffffff17197836 */ /* 0x000fc80000000000 */
[----:B------:R-:W-:-:S06]  /*6450*/  IMAD.WIDE.U32 R12, R25, 0x4, R12 ;  /* 0x00000004190c7825 */ /* 0x000fcc00078e000c */
[----:B------:R-:W4:Y:S01]  /*6460*/  LDG.E R12, desc[UR8][R12.64] ;  /* 0x000000080c0c7981 */ /* 0x000f22000c1e1900 */
[----:B---3--:R-:W-:-:S05]  /*6470*/  LEA R20, R20, UR5, 0x8 ;  /* 0x0000000514147c11 */ /* 0x008fca000f8e40ff */
[----:B------:R-:W-:-:S04]  /*6480*/  VIADD R23, R20, 0xffffffff ;  /* 0xffffffff14177836 */ /* 0x000fc80000000000 */
[----:B------:R-:W-:-:S06]  /*6490*/  IMAD.WIDE.U32 R8, R23, 0x4, R8 ;  /* 0x0000000417087825 */ /* 0x000fcc00078e0008 */
[----:B------:R-:W4:Y:S01]  /*64a0*/  LDG.E R8, desc[UR8][R8.64] ;  /* 0x0000000808087981 */ /* 0x000f22000c1e1900 */
[----:B------:R-:W-:Y:S01]  /*64b0*/  UIADD3 UR5, UPT, UPT, UR5, -0x2, URZ ;  /* 0xfffffffe05057890 */ /* 0x000fe2000fffe0ff */
[----:B----4-:R-:W-:-:S05]  /*64c0*/  FFMA R17, -R8, R12, R21 ;  /* 0x0000000c08117223 */ /* 0x010fca0000000115 */
[----:B------:R2:W-:Y:S06]  /*64d0*/  STG.E desc[UR8][R6.64], R17 ;  /* 0x0000001106007986 */ /* 0x0005ec000c101908 */
.L_x_29:
[----:B------:R-:W-:Y:S05]  /*64e0*/  @P1 BRA `(.L_x_25) ;  /* 0x0000000000301947 */ /* 0x000fea0003800000 */
[----:B------:R-:W2:Y:S01]  /*64f0*/  LDG.E R16, desc[UR8][R4.64] ;  /* 0x0000000804107981 */ /* 0x000ea2000c1e1900 */
[----:B------:R-:W4:Y:S01]  /*6500*/  LDC.64 R12, c[0x0][0x398] ;  /* 0x0000e600ff0c7b82 */ /* 0x000f220000000a00 */
[----:B-1----:R-:W-:-:S07]  /*6510*/  VIADD R19, R2, UR5 ;  /* 0x0000000502137c36 */ /* 0x002fce0008000000 */
[----:B------:R-:W1:Y:S01]  /*6520*/  LDC.64 R8, c[0x0][0x380] ;  /* 0x0000e000ff087b82 */ /* 0x000e620000000a00 */
[----:B----4-:R-:W-:-:S06]  /*6530*/  IMAD.WIDE.U32 R12, R19, 0x4, R12 ;  /* 0x00000004130c7825 */ /* 0x010fcc00078e000c */
[----:B------:R-:W4:Y:S01]  /*6540*/  LDG.E R13, desc[UR8][R12.64] ;  /* 0x000000080c0d7981 */ /* 0x000f22000c1e1900 */
[----:B--23--:R-:W-:-:S05]  /*6550*/  LEA R17, R16, UR5, 0x8 ;  /* 0x0000000510117c11 */ /* 0x00cfca000f8e40ff */
[----:B-1----:R-:W-:Y:S02]  /*6560*/  IMAD.WIDE.U32 R8, R17, 0x4, R8 ;  /* 0x0000000411087825 */ /* 0x002fe400078e0008 */
[----:B------:R-:W4:Y:S04]  /*6570*/  LDG.E R17, desc[UR8][R6.64] ;  /* 0x0000000806117981 */ /* 0x000f28000c1e1900 */
[----:B------:R-:W4:Y:S02]  /*6580*/  LDG.E R8, desc[UR8][R8.64] ;  /* 0x0000000808087981 */ /* 0x000f24000c1e1900 */
[----:B----4-:R-:W-:-:S05]  /*6590*/  FFMA R17, -R8, R13, R17 ;  /* 0x0000000d08117223 */ /* 0x010fca0000000111 */
[----:B------:R1:W-:Y:S02]  /*65a0*/  STG.E desc[UR8][R6.64], R17 ;  /* 0x0000001106007986 */ /* 0x0003e4000c101908 */
.L_x_25:
[----:B------:R-:W5:Y:S01]  /*65b0*/  LDG.E R4, desc[UR8][R4.64] ;  /* 0x0000000804047981 */ /* 0x000f62000c1e1900 */
[----:B-12-4-:R-:W1:Y:S03]  /*65c0*/  LDC.64 R8, c[0x0][0x380] ;  /* 0x0000e000ff087b82 */ /* 0x016e660000000a00 */
[----:B0--3--:R-:W2:Y:S01]  /*65d0*/  LDG.E R7, desc[UR8][R6.64] ;  /* 0x0000000806077981 */ /* 0x009ea2000c1e1900 */
[----:B-----5:R-:W-:-:S04]  /*65e0*/  IMAD R13, R4, 0x100, R3 ;  /* 0x00000100040d7824 */ /* 0x020fc800078e0203 */
[----:B------:R-:W0:Y:S01]  /*65f0*/  LDC.64 R4, c[0x0][0x3a0] ;  /* 0x0000e800ff047b82 */ /* 0x000e220000000a00 */
[----:B-1----:R-:W-:-:S06]  /*6600*/  IMAD.WIDE.U32 R8, R13, 0x4, R8 ;  /* 0x000000040d087825 */ /* 0x002fcc00078e0008 */
[----:B------:R-:W2:Y:S01]  /*6610*/  LDG.E R8, desc[UR8][R8.64] ;  /* 0x0000000808087981 */ /* 0x000ea2000c1e1900 */
[----:B------:R-:W1:Y:S02]  /*6620*/  LDC.64 R12, c[0x0][0x398] ;  /* 0x0000e600ff0c7b82 */ /* 0x000e640000000a00 */
[----:B-1----:R-:W-:-:S04]  /*6630*/  IMAD.WIDE.U32 R12, R15, 0x4, R12 ;  /* 0x000000040f0c7825 */ /* 0x002fc800078e000c */
[----:B--2---:R-:W-:-:S05]  /*6640*/  FMUL R15, R8, R7 ;  /* 0x00000007080f7220 */ /* 0x004fca0000400000 */
[----:B------:R3:W-:Y:S04]  /*6650*/  STG.E desc[UR8][R12.64], R15 ;  /* 0x0000000f0c007986 */ /* 0x0007e8000c101908 */
[----:B------:R-:W2:Y:S01]  /*6660*/  LDG.E R16, desc[UR8][R10.64] ;  /* 0x000000080a107981 */ /* 0x000ea2000c1e1900 */
[----:B------:R-:W-:Y:S01]  /*6670*/  UIADD3 UR4, UPT, UPT, UR4, 0x1, URZ ;  /* 0x0000000104047890 */ /* 0x000fe2000fffe0ff */
[----:B------:R-:W-:Y:S02]  /*6680*/  VIADD R14, R14, 0x1 ;  /* 0x000000010e0e7836 */ /* 0x000fe40000000000 */
[----:B------:R-:W-:Y:S02]  /*6690*/  VIADD R0, R0, 0x1 ;  /* 0x0000000100007836 */ /* 0x000fe40000000000 */
[----:B--2---:R-:W-:-:S04]  /*66a0*/  IMAD R17, R3, 0x100, R16 ;  /* 0x0000010003117824 */ /* 0x004fc800078e0210 */
[----:B0-----:R-:W-:-:S04]  /*66b0*/  IMAD.WIDE.U32 R4, R17, 0x4, R4 ;  /* 0x0000000411047825 */ /* 0x001fc800078e0004 */
[----:B------:R-:W-:Y:S01]  /*66c0*/  VIADD R3, R3, 0xffffffff ;  /* 0xffffffff03037836 */ /* 0x000fe20000000000 */
[----:B------:R3:W-:Y:S04]  /*66d0*/  STG.E desc[UR8][R4.64], R15 ;  /* 0x0000000f04007986 */ /* 0x0007e8000c101908 */
[----:B------:R-:W-:-:S13]  /*66e0*/  ISETP.NE.AND P0, PT, R3, -0x1, PT ;  /* 0xffffffff0300780c */ /* 0x000fda0003f05270 */
[----:B---3--:R-:W-:Y:S05]  /*66f0*/  @P0 BRA `(.L_x_30) ;  /* 0xfffffff000a00947 */ /* 0x008fea000383ffff */
[----:B------:R-:W-:Y:S06]  /*6700*/  BAR.SYNC.DEFER_BLOCKING 0x0 ;  /* 0x0000000000007b1d */ /* 0x000fec0000010000 */
[----:B------:R-:W-:Y:S05]  /*6710*/  EXIT ;  /* 0x000000000000794d */ /* 0x000fea0003800000 */
        .weak           $__internal_0_$__cuda_sm20_rcp_rn_f32_slowpath
        .type           $__internal_0_$__cuda_sm20_rcp_rn_f32_slowpath,@function
        .size           $__internal_0_$__cuda_sm20_rcp_rn_f32_slowpath,(.L_x_35 - $__internal_0_$__cuda_sm20_rcp_rn_f32_slowpath)
$__internal_0_$__cuda_sm20_rcp_rn_f32_slowpath:
[----:B------:R-:W-:Y:S02]  /*6720*/  IMAD.SHL.U32 R7, R18, 0x2, RZ ;  /* 0x0000000212077824 */ /* 0x000fe400078e00ff */
[----:B------:R-:W-:-:S03]  /*6730*/  IMAD.MOV.U32 R5, RZ, RZ, R18 ;  /* 0x000000ffff057224 */ /* 0x000fc600078e0012 */
[----:B------:R-:W-:-:S04]  /*6740*/  SHF.R.U32.HI R7, RZ, 0x18, R7 ;  /* 0x00000018ff077819 */ /* 0x000fc80000011607 */
[----:B------:R-:W-:-:S13]  /*6750*/  ISETP.NE.U32.AND P0, PT, R7, RZ, PT ;  /* 0x000000ff0700720c */ /* 0x000fda0003f05070 */
[----:B------:R-:W-:Y:S05]  /*6760*/  @P0 BRA `(.L_x_31) ;  /* 0x00000000002c0947 */ /* 0x000fea0003800000 */
[----:B------:R-:W-:-:S05]  /*6770*/  IMAD.SHL.U32 R7, R5, 0x2, RZ ;  /* 0x0000000205077824 */ /* 0x000fca00078e00ff */
[----:B------:R-:W-:-:S13]  /*6780*/  ISETP.NE.AND P0, PT, R7, RZ, PT ;  /* 0x000000ff0700720c */ /* 0x000fda0003f05270 */
[----:B------:R2:W3:Y:S01]  /*6790*/  @!P0 MUFU.RCP R7, R5 ;  /* 0x0000000500078308 */ /* 0x0004e20000001000 */
[----:B------:R-:W-:Y:S05]  /*67a0*/  @!P0 BRA `(.L_x_32) ;  /* 0x0000000000a48947 */ /* 0x000fea0003800000 */
[----:B------:R-:W-:-:S04]  /*67b0*/  FFMA R13, R5, 1.84467440737095516160e+19, RZ ;  /* 0x5f800000050d7823 */ /* 0x000fc800000000ff */
[----:B------:R-:W2:Y:S02]  /*67c0*/  MUFU.RCP R16, R13 ;  /* 0x0000000d00107308 */ /* 0x000ea40000001000 */
[----:B--2---:R-:W-:-:S04]  /*67d0*/  FFMA R5, R13, R16, -1 ;  /* 0xbf8000000d057423 */ /* 0x004fc80000000010 */
[----:B------:R-:W-:-:S04]  /*67e0*/  FADD.FTZ R5, -R5, -RZ ;  /* 0x800000ff05057221 */ /* 0x000fc80000010100 */
[----:B------:R-:W-:-:S04]  /*67f0*/  FFMA R5, R16, R5, R16 ;  /* 0x0000000510057223 */ /* 0x000fc80000000010 */
[----:B---3--:R-:W-:Y:S01]  /*6800*/  FFMA R7, R5, 1.84467440737095516160e+19, RZ ;  /* 0x5f80000005077823 */ /* 0x008fe200000000ff */
[----:B------:R-:W-:Y:S06]  /*6810*/  BRA `(.L_x_32) ;  /* 0x0000000000887947 */ /* 0x000fec0003800000 */
.L_x_31:
[----:B------:R-:W-:-:S05]  /*6820*/  VIADD R13, R7, 0xffffff03 ;  /* 0xffffff03070d7836 */ /* 0x000fca0000000000 */
[----:B------:R-:W-:-:S13]  /*6830*/  ISETP.GT.U32.AND P0, PT, R13, 0x1, PT ;  /* 0x000000010d00780c */ /* 0x000fda0003f04070 */
[----:B------:R-:W-:Y:S05]  /*6840*/  @P0 BRA `(.L_x_33) ;  /* 0x0000000000780947 */ /* 0x000fea0003800000 */
[----:B------:R-:W-:Y:S01]  /*6850*/  LOP3.LUT R16, R5, 0x7fffff, RZ, 0xc0, !PT ;  /* 0x007fffff05107812 */ /* 0x000fe200078ec0ff */
[----:B------:R-:W-:Y:S02]  /*6860*/  IMAD.MOV.U32 R20, RZ, RZ, 0x3 ;  /* 0x00000003ff147424 */ /* 0x000fe400078e00ff */
[----:B------:R-:W-:Y:S01]  /*6870*/  VIADD R7, R7, 0xffffff04 ;  /* 0xffffff0407077836 */ /* 0x000fe20000000000 */
[----:B------:R-:W-:Y:S02]  /*6880*/  LOP3.LUT R16, R16, 0x3f800000, RZ, 0xfc, !PT ;  /* 0x3f80000010107812 */ /* 0x000fe400078efcff */
[----:B------:R-:W-:Y:S02]  /*6890*/  SHF.L.U32 R21, R20, R13, RZ ;  /* 0x0000000d14157219 */ /* 0x000fe400000006ff */
[----:B------:R-:W0:Y:S02]  /*68a0*/  MUFU.RCP R17, R16 ;  /* 0x0000001000117308 */ /* 0x000e240000001000 */
[----:B0-----:R-:W-:-:S04]  /*68b0*/  FFMA R18, R16, R17, -1 ;  /* 0xbf80000010127423 */ /* 0x001fc80000000011 */
[----:B------:R-:W-:-:S04]  /*68c0*/  FADD.FTZ R18, -R18, -RZ ;  /* 0x800000ff12127221 */ /* 0x000fc80000010100 */
[CCC-:B------:R-:W-:Y:S01]  /*68d0*/  FFMA.RM R19, R17.reuse, R18.reuse, R17.reuse ;  /* 0x0000001211137223 */ /* 0x1c0fe20000004011 */
[----:B------:R-:W-:-:S04]  /*68e0*/  FFMA.RP R18, R17, R18, R17 ;  /* 0x0000001211127223 */ /* 0x000fc80000008011 */
[C---:B------:R-:W-:Y:S02]  /*68f0*/  LOP3.LUT R17, R19.reuse, 0x7fffff, RZ, 0xc0, !PT ;  /* 0x007fffff13117812 */ /* 0x040fe400078ec0ff */
[----:B------:R-:W-:Y:S02]  /*6900*/  FSETP.NEU.FTZ.AND P0, PT, R19, R18, PT ;  /* 0x000000121300720b */ /* 0x000fe40003f1d000 */
[----:B------:R-:W-:Y:S02]  /*6910*/  LOP3.LUT R18, R17, 0x800000, RZ, 0xfc, !PT ;  /* 0x0080000011127812 */ /* 0x000fe400078efcff */
[----:B------:R-:W-:Y:S02]  /*6920*/  SEL R17, RZ, 0xffffffff, !P0 ;  /* 0xffffffffff117807 */ /* 0x000fe40004000000 */
[----:B------:R-:W-:-:S03]  /*6930*/  LOP3.LUT R16, R21, R18, RZ, 0xc0, !PT ;  /* 0x0000001215107212 */ /* 0x000fc600078ec0ff */
[----:B------:R-:W-:Y:S01]  /*6940*/  IMAD.MOV R17, RZ, RZ, -R17 ;  /* 0x000000ffff117224 */ /* 0x000fe200078e0a11 */
[----:B------:R-:W-:-:S04]  /*6950*/  SHF.R.U32.HI R16, RZ, R13, R16 ;  /* 0x0000000dff107219 */ /* 0x000fc80000011610 */
[--C-:B------:R-:W-:Y:S02]  /*6960*/  LOP3.LUT P1, RZ, R17, R13, R18.reuse, 0xf8, !PT ;  /* 0x0000000d11ff7212 */ /* 0x100fe4000782f812 */
[C---:B------:R-:W-:Y:S02]  /*6970*/  LOP3.LUT P0, RZ, R16.reuse, 0x1, RZ, 0xc0, !PT ;  /* 0x0000000110ff7812 */ /* 0x040fe4000780c0ff */
[----:B------:R-:W-:Y:S02]  /*6980*/  LOP3.LUT P2, RZ, R16, 0x2, RZ, 0xc0, !PT ;  /* 0x0000000210ff7812 */ /* 0x000fe4000784c0ff */
[----:B------:R-:W-:Y:S02]  /*6990*/  SHF.R.U32.HI R18, RZ, R7, R18 ;  /* 0x00000007ff127219 */ /* 0x000fe40000011612 */
[----:B------:R-:W-:Y:S02]  /*69a0*/  PLOP3.LUT P0, PT, P0, P1, P2, 0xe0, 0x0 ;  /* 0x000000000000781c */ /* 0x000fe40000703c20 */
[----:B------:R-:W-:-:S02]  /*69b0*/  LOP3.LUT P1, RZ, R5, 0x7fffff, RZ, 0xc0, !PT ;  /* 0x007fffff05ff7812 */ /* 0x000fc4000782c0ff */
[----:B------:R-:W-:-:S05]  /*69c0*/  SEL R13, RZ, 0x1, !P0 ;  /* 0x00000001ff0d7807 */ /* 0x000fca0004000000 */
[----:B------:R-:W-:-:S05]  /*69d0*/  IMAD.MOV R13, RZ, RZ, -R13 ;  /* 0x000000ffff0d7224 */ /* 0x000fca00078e0a0d */
[----:B------:R-:W-:-:S13]  /*69e0*/  ISETP.GE.AND P0, PT, R13, RZ, PT ;  /* 0x000000ff0d00720c */ /* 0x000fda0003f06270 */
[----:B------:R-:W-:-:S04]  /*69f0*/  @!P0 VIADD R18, R18, 0x1 ;  /* 0x0000000112128836 */ /* 0x000fc80000000000 */
[----:B------:R-:W-:-:S05]  /*6a00*/  @!P1 IMAD.SHL.U32 R18, R18, 0x2, RZ ;  /* 0x0000000212129824 */ /* 0x000fca00078e00ff */
[----:B------:R-:W-:Y:S01]  /*6a10*/  LOP3.LUT R7, R18, 0x80000000, R5, 0xf8, !PT ;  /* 0x8000000012077812 */ /* 0x000fe200078ef805 */
[----:B------:R-:W-:Y:S06]  /*6a20*/  BRA `(.L_x_32) ;  /* 0x0000000000047947 */ /* 0x000fec0003800000 */
.L_x_33:
[----:B------:R0:W1:Y:S02]  /*6a30*/  MUFU.RCP R7, R5 ;  /* 0x0000000500077308 */ /* 0x0000640000001000 */
.L_x_32:
[----:B------:R-:W-:-:S04]  /*6a40*/  IMAD.MOV.U32 R13, RZ, RZ, 0x0 ;  /* 0x00000000ff0d7424 */ /* 0x000fc800078e00ff */
[----:B0123--:R-:W-:Y:S05]  /*6a50*/  RET.REL.NODEC R12 `(_Z3invPfPjS_S_S_) ;  /* 0xffffff940c687950 */ /* 0x00ffea0003c3ffff */
.L_x_34:
[----:B------:R-:W-:-:S00]  /*6a60*/  BRA `(.L_x_34) ;  /* 0xfffffffc00fc7947 */ /* 0x000fc0000383ffff */
[----:B------:R-:W-:-:S00]  /*6a70*/  NOP ;  /* 0x0000000000007918 */ /* 0x000fc00000000000 */
        /* <DEDUP_REMOVED lines=8> */
.L_x_35:


//--------------------- .nv.shared.reserved.0     --------------------------
	.section	.nv.shared.reserved.0,"aw",@nobits
	.weak		__nv_reservedSMEM_offset_0_alias
	.size		__nv_reservedSMEM_offset_0_alias, 0, 64
	.other		__nv_reservedSMEM_offset_0_alias,@"STO_CUDA_RESERVED_SHARED STV_DEFAULT"
__nv_reservedSMEM_offset_0_alias:
	.zero		0
	.zero		64


//--------------------- .nv.constant0._Z3invPfPjS_S_S_ --------------------------
	.section	.nv.constant0._Z3invPfPjS_S_S_,"a",@progbits
	.sectionflags	@""
	.align	4
.nv.constant0._Z3invPfPjS_S_S_:
	.zero		936


//--------------------- SYMBOLS --------------------------

	.type		.nv.reservedSmem.offset0,@object
	.size		.nv.reservedSmem.offset0,0x4
